//
// Generated by NVIDIA NVVM Compiler
//
// Compiler Build ID: CL-36424714
// Cuda compilation tools, release 13.0, V13.0.88
// Based on NVVM 20.0.0
//

.version 9.0
.target sm_100
.address_size 64

	// .globl	_Z11sobelKernelPhS_Pijjj
// _ZZ11sobelKernelPhS_PijjjE7mask_sm has been demoted

.visible .entry _Z11sobelKernelPhS_Pijjj(
	.param .u64 .ptr .align 1 _Z11sobelKernelPhS_Pijjj_param_0,
	.param .u64 .ptr .align 1 _Z11sobelKernelPhS_Pijjj_param_1,
	.param .u64 .ptr .align 1 _Z11sobelKernelPhS_Pijjj_param_2,
	.param .u32 _Z11sobelKernelPhS_Pijjj_param_3,
	.param .u32 _Z11sobelKernelPhS_Pijjj_param_4,
	.param .u32 _Z11sobelKernelPhS_Pijjj_param_5
)
{
	.reg .pred 	%p<46>;
	.reg .b32 	%r<123>;
	.reg .b64 	%rd<32>;
	.reg .b64 	%fd<52>;
	// demoted variable
	.shared .align 4 .b8 _ZZ11sobelKernelPhS_PijjjE7mask_sm[200];
	ld.param.u64 	%rd4, [_Z11sobelKernelPhS_Pijjj_param_0];
	ld.param.u64 	%rd3, [_Z11sobelKernelPhS_Pijjj_param_2];
	ld.param.u32 	%r43, [_Z11sobelKernelPhS_Pijjj_param_3];
	ld.param.u32 	%r44, [_Z11sobelKernelPhS_Pijjj_param_4];
	ld.param.u32 	%r45, [_Z11sobelKernelPhS_Pijjj_param_5];
	cvta.to.global.u64 	%rd1, %rd4;
	mov.u32 	%r1, %tid.x;
	shl.b32 	%r46, %r1, 5;
	mov.u32 	%r2, %tid.y;
	add.s32 	%r3, %r46, %r2;
	setp.gt.u32 	%p4, %r3, 49;
	@%p4 bra 	$L__BB0_2;
	cvta.to.global.u64 	%rd5, %rd3;
	mul.wide.u32 	%rd6, %r3, 4;
	add.s64 	%rd7, %rd5, %rd6;
	ld.global.u32 	%r47, [%rd7];
	shl.b32 	%r48, %r3, 2;
	mov.u32 	%r49, _ZZ11sobelKernelPhS_PijjjE7mask_sm;
	add.s32 	%r50, %r49, %r48;
	st.shared.u32 	[%r50], %r47;
$L__BB0_2:
	bar.sync 	0;
	mov.u32 	%r51, %ntid.x;
	mov.u32 	%r52, %ctaid.x;
	mad.lo.s32 	%r4, %r51, %r52, %r1;
	mov.u32 	%r53, %ntid.y;
	mov.u32 	%r54, %ctaid.y;
	mad.lo.s32 	%r55, %r53, %r54, %r2;
	setp.lt.s32 	%p5, %r4, 0;
	setp.ge.u32 	%p6, %r4, %r44;
	setp.ge.u32 	%p7, %r55, %r43;
	or.pred  	%p8, %p6, %p7;
	or.pred  	%p9, %p8, %p5;
	setp.eq.s32 	%p10, %r45, 0;
	or.pred  	%p11, %p9, %p10;
	@%p11 bra 	$L__BB0_29;
	add.s32 	%r6, %r4, -2;
	setp.gt.u32 	%p12, %r4, 1;
	setp.lt.u32 	%p13, %r6, %r44;
	and.pred  	%p1, %p12, %p13;
	add.s32 	%r7, %r4, -1;
	add.s32 	%r8, %r4, 1;
	add.s32 	%r9, %r4, 2;
	add.s32 	%r57, %r55, -2;
	mad.lo.s32 	%r58, %r44, %r57, %r4;
	add.s32 	%r59, %r58, 2;
	mul.lo.s32 	%r10, %r45, %r59;
	mul.lo.s32 	%r11, %r45, %r44;
	mul.lo.s32 	%r13, %r45, %r58;
	add.s32 	%r12, %r13, %r45;
	add.s32 	%r60, %r58, -1;
	mul.lo.s32 	%r14, %r45, %r60;
	add.s32 	%r61, %r58, -2;
	mul.lo.s32 	%r15, %r45, %r61;
	mov.b32 	%r113, 0;
$L__BB0_4:
	add.s32 	%r119, %r10, %r113;
	add.s32 	%r118, %r12, %r113;
	add.s32 	%r117, %r13, %r113;
	add.s32 	%r116, %r14, %r113;
	add.s32 	%r115, %r15, %r113;
	mov.u32 	%r64, _ZZ11sobelKernelPhS_PijjjE7mask_sm;
	add.s32 	%r120, %r64, 40;
	mov.f64 	%fd41, 0d0000000000000000;
	mov.b32 	%r121, -2;
	mov.u32 	%r114, %r55;
$L__BB0_5:
	add.s32 	%r65, %r114, -2;
	setp.gt.s32 	%p14, %r65, -1;
	setp.lt.u32 	%p15, %r65, %r43;
	and.pred  	%p2, %p14, %p15;
	and.pred  	%p16, %p1, %p2;
	not.pred 	%p17, %p16;
	@%p17 bra 	$L__BB0_7;
	cvt.u64.u32 	%rd8, %r115;
	add.s64 	%rd9, %rd1, %rd8;
	ld.global.u8 	%r66, [%rd9];
	ld.shared.u32 	%r67, [%r120+-40];
	mul.lo.s32 	%r68, %r67, %r66;
	cvt.rn.f64.s32 	%fd24, %r68;
	add.f64 	%fd41, %fd41, %fd24;
$L__BB0_7:
	setp.ge.u32 	%p18, %r7, %r44;
	not.pred 	%p19, %p2;
	or.pred  	%p20, %p18, %p19;
	@%p20 bra 	$L__BB0_9;
	cvt.u64.u32 	%rd10, %r116;
	add.s64 	%rd11, %rd1, %rd10;
	ld.global.u8 	%r69, [%rd11];
	ld.shared.u32 	%r70, [%r120+-20];
	mul.lo.s32 	%r71, %r70, %r69;
	cvt.rn.f64.s32 	%fd25, %r71;
	add.f64 	%fd41, %fd41, %fd25;
$L__BB0_9:
	@%p19 bra 	$L__BB0_11;
	cvt.u64.u32 	%rd12, %r117;
	add.s64 	%rd13, %rd1, %rd12;
	ld.global.u8 	%r72, [%rd13];
	ld.shared.u32 	%r73, [%r120];
	mul.lo.s32 	%r74, %r73, %r72;
	cvt.rn.f64.s32 	%fd26, %r74;
	add.f64 	%fd41, %fd41, %fd26;
$L__BB0_11:
	setp.ge.u32 	%p22, %r8, %r44;
	or.pred  	%p24, %p22, %p19;
	@%p24 bra 	$L__BB0_13;
	cvt.u64.u32 	%rd14, %r118;
	add.s64 	%rd15, %rd1, %rd14;
	ld.global.u8 	%r75, [%rd15];
	ld.shared.u32 	%r76, [%r120+20];
	mul.lo.s32 	%r77, %r76, %r75;
	cvt.rn.f64.s32 	%fd27, %r77;
	add.f64 	%fd41, %fd41, %fd27;
$L__BB0_13:
	setp.ge.u32 	%p25, %r9, %r44;
	or.pred  	%p27, %p25, %p19;
	@%p27 bra 	$L__BB0_15;
	cvt.u64.u32 	%rd16, %r119;
	add.s64 	%rd17, %rd1, %rd16;
	ld.global.u8 	%r78, [%rd17];
	ld.shared.u32 	%r79, [%r120+40];
	mul.lo.s32 	%r80, %r79, %r78;
	cvt.rn.f64.s32 	%fd28, %r80;
	add.f64 	%fd41, %fd41, %fd28;
$L__BB0_15:
	add.s32 	%r121, %r121, 1;
	add.s32 	%r120, %r120, 4;
	add.s32 	%r119, %r119, %r11;
	add.s32 	%r118, %r118, %r11;
	add.s32 	%r117, %r117, %r11;
	add.s32 	%r116, %r116, %r11;
	add.s32 	%r115, %r115, %r11;
	add.s32 	%r114, %r114, 1;
	setp.ne.s32 	%p28, %r121, 3;
	@%p28 bra 	$L__BB0_5;
	mov.f64 	%fd47, 0d0000000000000000;
	mov.b32 	%r122, -2;
$L__BB0_17:
	add.s32 	%r82, %r122, %r55;
	setp.gt.s32 	%p29, %r82, -1;
	setp.lt.u32 	%p30, %r82, %r43;
	and.pred  	%p3, %p29, %p30;
	mul.lo.s32 	%r39, %r82, %r44;
	and.pred  	%p32, %p1, %p3;
	shl.b32 	%r83, %r122, 2;
	mov.u32 	%r84, _ZZ11sobelKernelPhS_PijjjE7mask_sm;
	add.s32 	%r40, %r84, %r83;
	not.pred 	%p33, %p32;
	@%p33 bra 	$L__BB0_19;
	add.s32 	%r85, %r6, %r39;
	mad.lo.s32 	%r86, %r85, %r45, %r113;
	cvt.u64.u32 	%rd18, %r86;
	add.s64 	%rd19, %rd1, %rd18;
	ld.global.u8 	%r87, [%rd19];
	ld.shared.u32 	%r88, [%r40+108];
	mul.lo.s32 	%r89, %r88, %r87;
	cvt.rn.f64.s32 	%fd30, %r89;
	add.f64 	%fd47, %fd47, %fd30;
$L__BB0_19:
	setp.ge.u32 	%p34, %r7, %r44;
	not.pred 	%p35, %p3;
	or.pred  	%p36, %p34, %p35;
	@%p36 bra 	$L__BB0_21;
	add.s32 	%r90, %r7, %r39;
	mad.lo.s32 	%r91, %r90, %r45, %r113;
	cvt.u64.u32 	%rd20, %r91;
	add.s64 	%rd21, %rd1, %rd20;
	ld.global.u8 	%r92, [%rd21];
	ld.shared.u32 	%r93, [%r40+128];
	mul.lo.s32 	%r94, %r93, %r92;
	cvt.rn.f64.s32 	%fd31, %r94;
	add.f64 	%fd47, %fd47, %fd31;
$L__BB0_21:
	@%p35 bra 	$L__BB0_23;
	add.s32 	%r95, %r4, %r39;
	mad.lo.s32 	%r96, %r95, %r45, %r113;
	cvt.u64.u32 	%rd22, %r96;
	add.s64 	%rd23, %rd1, %rd22;
	ld.global.u8 	%r97, [%rd23];
	ld.shared.u32 	%r98, [%r40+148];
	mul.lo.s32 	%r99, %r98, %r97;
	cvt.rn.f64.s32 	%fd32, %r99;
	add.f64 	%fd47, %fd47, %fd32;
$L__BB0_23:
	setp.ge.u32 	%p38, %r8, %r44;
	or.pred  	%p40, %p38, %p35;
	@%p40 bra 	$L__BB0_25;
	add.s32 	%r100, %r8, %r39;
	mad.lo.s32 	%r101, %r100, %r45, %r113;
	cvt.u64.u32 	%rd24, %r101;
	add.s64 	%rd25, %rd1, %rd24;
	ld.global.u8 	%r102, [%rd25];
	ld.shared.u32 	%r103, [%r40+168];
	mul.lo.s32 	%r104, %r103, %r102;
	cvt.rn.f64.s32 	%fd33, %r104;
	add.f64 	%fd47, %fd47, %fd33;
$L__BB0_25:
	setp.ge.u32 	%p41, %r9, %r44;
	or.pred  	%p43, %p41, %p35;
	@%p43 bra 	$L__BB0_27;
	add.s32 	%r105, %r9, %r39;
	mad.lo.s32 	%r106, %r105, %r45, %r113;
	cvt.u64.u32 	%rd26, %r106;
	add.s64 	%rd27, %rd1, %rd26;
	ld.global.u8 	%r107, [%rd27];
	ld.shared.u32 	%r108, [%r40+188];
	mul.lo.s32 	%r109, %r108, %r107;
	cvt.rn.f64.s32 	%fd34, %r109;
	add.f64 	%fd47, %fd47, %fd34;
$L__BB0_27:
	add.s32 	%r122, %r122, 1;
	setp.ne.s32 	%p44, %r122, 3;
	@%p44 bra 	$L__BB0_17;
	ld.param.u64 	%rd31, [_Z11sobelKernelPhS_Pijjj_param_1];
	mul.f64 	%fd35, %fd47, %fd47;
	fma.rn.f64 	%fd36, %fd41, %fd41, %fd35;
	sqrt.rn.f64 	%fd37, %fd36;
	mul.f64 	%fd38, %fd37, 0d3FC0000000000000;
	min.f64 	%fd39, %fd38, 0d406FE00000000000;
	cvt.rzi.u32.f64 	%r110, %fd39;
	mad.lo.s32 	%r111, %r44, %r55, %r4;
	mad.lo.s32 	%r112, %r111, %r45, %r113;
	cvt.u64.u32 	%rd28, %r112;
	cvta.to.global.u64 	%rd29, %rd31;
	add.s64 	%rd30, %rd29, %rd28;
	st.global.u8 	[%rd30], %r110;
	add.s32 	%r113, %r113, 1;
	setp.ne.s32 	%p45, %r113, %r45;
	@%p45 bra 	$L__BB0_4;
$L__BB0_29:
	ret;

}


// ===== COMPILED SASS (sm_100) =====

	.target	sm_100

	.elftype	@"ET_EXEC"


//--------------------- .note.nv.tkinfo           --------------------------
	.section	.note.nv.tkinfo,"",@"SHT_NOTE"
	.sectionflags	@"SHF_NOTE_NV_TKINFO"
	.tkinfo
        /*0018*/ 	.word	0x00000002
        /*0030*/ 	.string	""
        /*0030*/ 	.string	"ptxas"
        /*0030*/ 	.string	"Cuda compilation tools, release 13.0, V13.0.88"
        /*0030*/ 	.string	"Build cuda_13.0.r13.0/compiler.36424714_0"
        /*0030*/ 	.string	"-arch sm_100 -m 64 "



//--------------------- .note.nv.cuinfo           --------------------------
	.section	.note.nv.cuinfo,"",@"SHT_NOTE"
	.sectionflags	@"SHF_NOTE_NV_CUINFO"
        /*0018*/ 	.short	0x0002
        /*001a*/ 	.short	0x0064
        /*001c*/ 	.short	0x0082
	.zero		2


//--------------------- .nv.info                  --------------------------
	.section	.nv.info,"",@"SHT_CUDA_INFO"
	.align	4


	//----- nvinfo : EIATTR_REGCOUNT
	.align		4
        /*0000*/ 	.byte	0x04, 0x2f
        /*0002*/ 	.short	(.L_1 - .L_0)
	.align		4
.L_0:
        /*0004*/ 	.word	index@(_Z11sobelKernelPhS_Pijjj)
        /*0008*/ 	.word	0x00000030


	//----- nvinfo : EIATTR_FRAME_SIZE
	.align		4
.L_1:
        /*000c*/ 	.byte	0x04, 0x11
        /*000e*/ 	.short	(.L_3 - .L_2)
	.align		4
.L_2:
        /*0010*/ 	.word	index@($__internal_0_$__cuda_sm20_dsqrt_rn_f64_mediumpath_v1)
        /*0014*/ 	.word	0x00000000


	//----- nvinfo : EIATTR_FRAME_SIZE
	.align		4
.L_3:
        /*0018*/ 	.byte	0x04, 0x11
        /*001a*/ 	.short	(.L_5 - .L_4)
	.align		4
.L_4:
        /*001c*/ 	.word	index@(_Z11sobelKernelPhS_Pijjj)
        /*0020*/ 	.word	0x00000000


	//----- nvinfo : EIATTR_MIN_STACK_SIZE
	.align		4
.L_5:
        /*0024*/ 	.byte	0x04, 0x12
        /*0026*/ 	.short	(.L_7 - .L_6)
	.align		4
.L_6:
        /*0028*/ 	.word	index@(_Z11sobelKernelPhS_Pijjj)
        /*002c*/ 	.word	0x00000000
.L_7:


//--------------------- .nv.compat                --------------------------
	.section	.nv.compat,"",@"SHT_CUDA_COMPAT_INFO"
	.align	4
        /*0000*/ 	.byte	0x02, 0x09, 0x00, 0x00, 0x02, 0x02, 0x01, 0x00, 0x02, 0x05, 0x05, 0x00, 0x03, 0x07, 0x01, 0x01
        /*0010*/ 	.byte	0x02, 0x03, 0x00, 0x00, 0x02, 0x06, 0x01, 0x00, 0x04, 0x0b, 0x08, 0x00, 0x01, 0x00, 0x00, 0x00
        /*0020*/ 	.byte	0x00, 0x00, 0x00, 0x00


//--------------------- .nv.info._Z11sobelKernelPhS_Pijjj --------------------------
	.section	.nv.info._Z11sobelKernelPhS_Pijjj,"",@"SHT_CUDA_INFO"
	.sectionflags	@""
	.align	4


	//----- nvinfo : EIATTR_CUDA_API_VERSION
	.align		4
        /*0000*/ 	.byte	0x04, 0x37
        /*0002*/ 	.short	(.L_9 - .L_8)
.L_8:
        /*0004*/ 	.word	0x00000082


	//----- nvinfo : EIATTR_KPARAM_INFO
	.align		4
.L_9:
        /*0008*/ 	.byte	0x04, 0x17
        /*000a*/ 	.short	(.L_11 - .L_10)
.L_10:
        /*000c*/ 	.word	0x00000000
        /*0010*/ 	.short	0x0005
        /*0012*/ 	.short	0x0020
        /*0014*/ 	.byte	0x00, 0xf0, 0x11, 0x00


	//----- nvinfo : EIATTR_KPARAM_INFO
	.align		4
.L_11:
        /*0018*/ 	.byte	0x04, 0x17
        /*001a*/ 	.short	(.L_13 - .L_12)
.L_12:
        /*001c*/ 	.word	0x00000000
        /*0020*/ 	.short	0x0004
        /*0022*/ 	.short	0x001c
        /*0024*/ 	.byte	0x00, 0xf0, 0x11, 0x00


	//----- nvinfo : EIATTR_KPARAM_INFO
	.align		4
.L_13:
        /*0028*/ 	.byte	0x04, 0x17
        /*002a*/ 	.short	(.L_15 - .L_14)
.L_14:
        /*002c*/ 	.word	0x00000000
        /*0030*/ 	.short	0x0003
        /*0032*/ 	.short	0x0018
        /*0034*/ 	.byte	0x00, 0xf0, 0x11, 0x00


	//----- nvinfo : EIATTR_KPARAM_INFO
	.align		4
.L_15:
        /*0038*/ 	.byte	0x04, 0x17
        /*003a*/ 	.short	(.L_17 - .L_16)
.L_16:
        /*003c*/ 	.word	0x00000000
        /*0040*/ 	.short	0x0002
        /*0042*/ 	.short	0x0010
        /*0044*/ 	.byte	0x00, 0xf5, 0x21, 0x00


	//----- nvinfo : EIATTR_KPARAM_INFO
	.align		4
.L_17:
        /*0048*/ 	.byte	0x04, 0x17
        /*004a*/ 	.short	(.L_19 - .L_18)
.L_18:
        /*004c*/ 	.word	0x00000000
        /*0050*/ 	.short	0x0001
        /*0052*/ 	.short	0x0008
        /*0054*/ 	.byte	0x00, 0xf5, 0x21, 0x00


	//----- nvinfo : EIATTR_KPARAM_INFO
	.align		4
.L_19:
        /*0058*/ 	.byte	0x04, 0x17
        /*005a*/ 	.short	(.L_21 - .L_20)
.L_20:
        /*005c*/ 	.word	0x00000000
        /*0060*/ 	.short	0x0000
        /*0062*/ 	.short	0x0000
        /*0064*/ 	.byte	0x00, 0xf5, 0x21, 0x00


	//----- nvinfo : EIATTR_SPARSE_MMA_MASK
	.align		4
.L_21:
        /*0068*/ 	.byte	0x03, 0x50
        /*006a*/ 	.short	0x0000


	//----- nvinfo : EIATTR_MAXREG_COUNT
	.align		4
        /*006c*/ 	.byte	0x03, 0x1b
        /*006e*/ 	.short	0x00ff


	//----- nvinfo : EIATTR_NUM_BARRIERS
	.align		4
        /*0070*/ 	.byte	0x02, 0x4c
        /*0072*/ 	.byte	0x01
	.zero		1


	//----- nvinfo : EIATTR_MERCURY_ISA_VERSION
	.align		4
        /*0074*/ 	.byte	0x03, 0x5f
        /*0076*/ 	.short	0x0101


	//----- nvinfo : EIATTR_VRC_CTA_INIT_COUNT
	.align		4
        /*0078*/ 	.byte	0x02, 0x4a
	.zero		1
	.zero		1


	//----- nvinfo : EIATTR_EXIT_INSTR_OFFSETS
	.align		4
        /*007c*/ 	.byte	0x04, 0x1c
        /*007e*/ 	.short	(.L_23 - .L_22)


	//   ....[0]....
.L_22:
        /*0080*/ 	.word	0x000001b0


	//   ....[1]....
        /*0084*/ 	.word	0x000028a0


	//----- nvinfo : EIATTR_CRS_STACK_SIZE
	.align		4
.L_23:
        /*0088*/ 	.byte	0x04, 0x1e
        /*008a*/ 	.short	(.L_25 - .L_24)
.L_24:
        /*008c*/ 	.word	0x00000000


	//----- nvinfo : EIATTR_CBANK_PARAM_SIZE
	.align		4
.L_25:
        /*0090*/ 	.byte	0x03, 0x19
        /*0092*/ 	.short	0x0024


	//----- nvinfo : EIATTR_PARAM_CBANK
	.align		4
        /*0094*/ 	.byte	0x04, 0x0a
        /*0096*/ 	.short	(.L_27 - .L_26)
	.align		4
.L_26:
        /*0098*/ 	.word	index@(.nv.constant0._Z11sobelKernelPhS_Pijjj)
        /*009c*/ 	.short	0x0380
        /*009e*/ 	.short	0x0024


	//----- nvinfo : EIATTR_SW_WAR
	.align		4
.L_27:
        /*00a0*/ 	.byte	0x04, 0x36
        /*00a2*/ 	.short	(.L_29 - .L_28)
.L_28:
        /*00a4*/ 	.word	0x00000008
.L_29:


//--------------------- .nv.callgraph             --------------------------
	.section	.nv.callgraph,"",@"SHT_CUDA_CALLGRAPH"
	.align	4
	.sectionentsize	8
	.align		4
        /*0000*/ 	.word	0x00000000
	.align		4
        /*0004*/ 	.word	0xffffffff
	.align		4
        /*0008*/ 	.word	0x00000000
	.align		4
        /*000c*/ 	.word	0xfffffffe
	.align		4
        /*0010*/ 	.word	0x00000000
	.align		4
        /*0014*/ 	.word	0xfffffffd
	.align		4
        /*0018*/ 	.word	0x00000000
	.align		4
        /*001c*/ 	.word	0xfffffffc


//--------------------- .text._Z11sobelKernelPhS_Pijjj --------------------------
	.section	.text._Z11sobelKernelPhS_Pijjj,"ax",@progbits
	.align	128
        .global         _Z11sobelKernelPhS_Pijjj
        .type           _Z11sobelKernelPhS_Pijjj,@function
        .size           _Z11sobelKernelPhS_Pijjj,(.L_x_8 - _Z11sobelKernelPhS_Pijjj)
        .other          _Z11sobelKernelPhS_Pijjj,@"STO_CUDA_ENTRY STV_DEFAULT"
_Z11sobelKernelPhS_Pijjj:
.text._Z11sobelKernelPhS_Pijjj:
[----:B------:R-:W-:Y:S01]  /*0000*/  LDC R1, c[0x0][0x37c] ;  /* 0x0000df00ff017b82 */ /* 0x000fe20000000800 */
[----:B------:R-:W0:Y:S01]  /*0010*/  S2R R3, SR_TID.X ;  /* 0x0000000000037919 */ /* 0x000e220000002100 */
[----:B------:R-:W1:Y:S06]  /*0020*/  LDCU.64 UR8, c[0x0][0x358] ;  /* 0x00006b00ff0877ac */ /* 0x000e6c0008000a00 */
[----:B------:R-:W2:Y:S01]  /*0030*/  LDC R13, c[0x0][0x3a0] ;  /* 0x0000e800ff0d7b82 */ /* 0x000ea20000000800 */
[----:B------:R-:W0:Y:S01]  /*0040*/  S2R R0, SR_TID.Y ;  /* 0x0000000000007919 */ /* 0x000e220000002200 */
[----:B------:R-:W3:Y:S01]  /*0050*/  S2R R2, SR_CTAID.X ;  /* 0x0000000000027919 */ /* 0x000ee20000002500 */
[----:B------:R-:W4:Y:S01]  /*0060*/  S2R R11, SR_CTAID.Y ;  /* 0x00000000000b7919 */ /* 0x000f220000002600 */
[----:B------:R-:W3:Y:S01]  /*0070*/  LDCU UR4, c[0x0][0x360] ;  /* 0x00006c00ff0477ac */ /* 0x000ee20008000800 */
[----:B------:R-:W5:Y:S01]  /*0080*/  LDCU.64 UR6, c[0x0][0x398] ;  /* 0x00007300ff0677ac */ /* 0x000f620008000a00 */
[----:B0-----:R-:W-:-:S05]  /*0090*/  IMAD R7, R3, 0x20, R0 ;  /* 0x0000002003077824 */ /* 0x001fca00078e0200 */
[----:B------:R-:W-:-:S13]  /*00a0*/  ISETP.GT.U32.AND P1, PT, R7, 0x31, PT ;  /* 0x000000310700780c */ /* 0x000fda0003f24070 */
[----:B------:R-:W0:Y:S02]  /*00b0*/  @!P1 LDC.64 R4, c[0x0][0x390] ;  /* 0x0000e400ff049b82 */ /* 0x000e240000000a00 */
[----:B0-----:R-:W-:-:S06]  /*00c0*/  @!P1 IMAD.WIDE.U32 R4, R7, 0x4, R4 ;  /* 0x0000000407049825 */ /* 0x001fcc00078e0004 */
[----:B-1----:R-:W2:Y:S01]  /*00d0*/  @!P1 LDG.E R4, desc[UR8][R4.64] ;  /* 0x0000000804049981 */ /* 0x002ea2000c1e1900 */
[----:B------:R-:W4:Y:S01]  /*00e0*/  LDCU UR5, c[0x0][0x364] ;  /* 0x00006c80ff0577ac */ /* 0x000f220008000800 */
[----:B---3--:R-:W-:Y:S01]  /*00f0*/  IMAD R3, R2, UR4, R3 ;  /* 0x0000000402037c24 */ /* 0x008fe2000f8e0203 */
[----:B------:R-:W-:Y:S01]  /*0100*/  @!P1 MOV R2, 0x400 ;  /* 0x0000040000029802 */ /* 0x000fe20000000f00 */
[----:B------:R-:W0:Y:S01]  /*0110*/  @!P1 S2R R9, SR_CgaCtaId ;  /* 0x0000000000099919 */ /* 0x000e220000008800 */
[----:B----4-:R-:W-:-:S05]  /*0120*/  IMAD R0, R11, UR5, R0 ;  /* 0x000000050b007c24 */ /* 0x010fca000f8e0200 */
[----:B-----5:R-:W-:-:S04]  /*0130*/  ISETP.GE.U32.AND P0, PT, R0, UR6, PT ;  /* 0x0000000600007c0c */ /* 0x020fc8000bf06070 */
[----:B------:R-:W-:-:S04]  /*0140*/  ISETP.GE.U32.OR P0, PT, R3, UR7, P0 ;  /* 0x0000000703007c0c */ /* 0x000fc80008706470 */
[----:B------:R-:W-:Y:S02]  /*0150*/  ISETP.LT.OR P0, PT, R3, RZ, P0 ;  /* 0x000000ff0300720c */ /* 0x000fe40000701670 */
[----:B0-----:R-:W-:Y:S02]  /*0160*/  @!P1 LEA R2, R9, R2, 0x18 ;  /* 0x0000000209029211 */ /* 0x001fe400078ec0ff */
[----:B--2---:R-:W-:-:S03]  /*0170*/  ISETP.EQ.OR P0, PT, R13, RZ, P0 ;  /* 0x000000ff0d00720c */ /* 0x004fc60000702670 */
[----:B------:R-:W-:-:S05]  /*0180*/  @!P1 IMAD R7, R7, 0x4, R2 ;  /* 0x0000000407079824 */ /* 0x000fca00078e0202 */
[----:B------:R0:W-:Y:S01]  /*0190*/  @!P1 STS [R7], R4 ;  /* 0x0000000407009388 */ /* 0x0001e20000000800 */
[----:B------:R-:W-:Y:S06]  /*01a0*/  BAR.SYNC.DEFER_BLOCKING 0x0 ;  /* 0x0000000000007b1d */ /* 0x000fec0000010000 */
[----:B------:R-:W-:Y:S05]  /*01b0*/  @P0 EXIT ;  /* 0x000000000000094d */ /* 0x000fea0003800000 */
[C---:B0-----:R-:W-:Y:S01]  /*01c0*/  IADD3 R4, PT, PT, R3.reuse, -0x2, RZ ;  /* 0xfffffffe03047810 */ /* 0x041fe20007ffe0ff */
[----:B------:R-:W-:Y:S01]  /*01d0*/  VIADD R2, R0, 0xfffffffe ;  /* 0xfffffffe00027836 */ /* 0x000fe20000000000 */
[C---:B------:R-:W-:Y:S01]  /*01e0*/  IADD3 R7, PT, PT, R3.reuse, 0x1, RZ ;  /* 0x0000000103077810 */ /* 0x040fe20007ffe0ff */
[C---:B------:R-:W-:Y:S01]  /*01f0*/  VIADD R5, R3.reuse, 0xffffffff ;  /* 0xffffffff03057836 */ /* 0x040fe20000000000 */
[----:B------:R-:W-:Y:S01]  /*0200*/  ISETP.GE.U32.AND P0, PT, R4, UR7, PT ;  /* 0x0000000704007c0c */ /* 0x000fe2000bf06070 */
[----:B------:R-:W-:Y:S01]  /*0210*/  IMAD R2, R2, UR7, R3 ;  /* 0x0000000702027c24 */ /* 0x000fe2000f8e0203 */
[----:B------:R-:W0:Y:S02]  /*0220*/  LDCU UR13, c[0x0][0x39c] ;  /* 0x00007380ff0d77ac */ /* 0x000e240008000800 */
[----:B------:R-:W-:Y:S01]  /*0230*/  ISETP.GT.U32.AND P0, PT, R3, 0x1, !P0 ;  /* 0x000000010300780c */ /* 0x000fe20004704070 */
[C---:B------:R-:W-:Y:S01]  /*0240*/  IMAD R6, R2.reuse, R13, R13 ;  /* 0x0000000d02067224 */ /* 0x040fe200078e020d */
[C---:B------:R-:W-:Y:S01]  /*0250*/  IADD3 R10, PT, PT, R2.reuse, -0x2, RZ ;  /* 0xfffffffe020a7810 */ /* 0x040fe20007ffe0ff */
[C---:B------:R-:W-:Y:S01]  /*0260*/  VIADD R8, R2.reuse, 0x2 ;  /* 0x0000000202087836 */ /* 0x040fe20000000000 */
[----:B------:R-:W-:Y:S01]  /*0270*/  P2R R4, PR, RZ, 0x1 ;  /* 0x00000001ff047803 */ /* 0x000fe20000000000 */
[----:B------:R-:W-:Y:S01]  /*0280*/  VIADD R9, R2, 0xffffffff ;  /* 0xffffffff02097836 */ /* 0x000fe20000000000 */
[----:B------:R-:W1:Y:S01]  /*0290*/  LDCU UR12, c[0x0][0x398] ;  /* 0x00007300ff0c77ac */ /* 0x000e620008000800 */
[----:B------:R-:W2:Y:S01]  /*02a0*/  LDCU.64 UR10, c[0x0][0x388] ;  /* 0x00007100ff0a77ac */ /* 0x000ea20008000a00 */
[----:B------:R-:W-:-:S05]  /*02b0*/  UMOV UR4, URZ ;  /* 0x000000ff00047c82 */ /* 0x000fca0008000000 */
.L_x_2:
[----:B------:R-:W-:Y:S01]  /*02c0*/  VIADD R11, R0, 0xfffffffe ;  /* 0xfffffffe000b7836 */ /* 0x000fe20000000000 */
[----:B------:R-:W-:Y:S01]  /*02d0*/  ISETP.NE.AND P4, PT, R4, RZ, PT ;  /* 0x000000ff0400720c */ /* 0x000fe20003f85270 */
[----:B---3--:R-:W3:Y:S03]  /*02e0*/  LDC R13, c[0x0][0x3a0] ;  /* 0x0000e800ff0d7b82 */ /* 0x008ee60000000800 */
[----:B-1----:R-:W-:-:S04]  /*02f0*/  ISETP.GE.U32.AND P0, PT, R11, UR12, PT ;  /* 0x0000000c0b007c0c */ /* 0x002fc8000bf06070 */
[----:B------:R-:W-:-:S04]  /*0300*/  ISETP.GT.AND P6, PT, R11, -0x1, !P0 ;  /* 0xffffffff0b00780c */ /* 0x000fc800047c4270 */
[----:B------:R-:W-:Y:S02]  /*0310*/  PLOP3.LUT P2, PT, P4, P6, PT, 0x80, 0x8 ;  /* 0x000000000008781c */ /* 0x000fe4000274d070 */
[----:B0-----:R-:W-:Y:S01]  /*0320*/  ISETP.GE.U32.OR P0, PT, R5, UR13, !P6 ;  /* 0x0000000d05007c0c */ /* 0x001fe2000f706470 */
[----:B------:R-:W-:Y:S02]  /*0330*/  VIADD R12, R0, 0xfffffffe ;  /* 0xfffffffe000c7836 */ /* 0x000fe40000000000 */
[----:B------:R-:W-:Y:S01]  /*0340*/  VIADD R25, R3, 0xfffffffe ;  /* 0xfffffffe03197836 */ /* 0x000fe20000000000 */
[----:B------:R-:W0:Y:S01]  /*0350*/  S2UR UR6, SR_CgaCtaId ;  /* 0x00000000000679c3 */ /* 0x000e220000008800 */
[----:B------:R-:W-:-:S07]  /*0360*/  UMOV UR5, 0x400 ;  /* 0x0000040000057882 */ /* 0x000fce0000000000 */
[----:B------:R-:W1:Y:S01]  /*0370*/  S2UR UR7, SR_CgaCtaId ;  /* 0x00000000000779c3 */ /* 0x000e620000008800 */
[-C--:B---3--:R-:W-:Y:S01]  /*0380*/  IMAD R11, R10, R13.reuse, UR4 ;  /* 0x000000040a0b7e24 */ /* 0x088fe2000f8e020d */
[----:B------:R-:W-:Y:S01]  /*0390*/  CS2R R40, SRZ ;  /* 0x0000000000287805 */ /* 0x000fe2000001ff00 */
[-C--:B------:R-:W-:Y:S01]  /*03a0*/  IMAD R21, R9, R13.reuse, UR4 ;  /* 0x0000000409157e24 */ /* 0x080fe2000f8e020d */
[----:B------:R-:W-:Y:S01]  /*03b0*/  IADD3 R31, PT, PT, R6, UR4, RZ ;  /* 0x00000004061f7c10 */ /* 0x000fe2000fffe0ff */
[----:B------:R-:W-:Y:S01]  /*03c0*/  IMAD R20, R2, R13, UR4 ;  /* 0x0000000402147e24 */ /* 0x000fe2000f8e020d */
[----:B------:R-:W-:Y:S02]  /*03d0*/  CS2R R38, SRZ ;  /* 0x0000000000267805 */ /* 0x000fe4000001ff00 */
[----:B------:R-:W-:Y:S01]  /*03e0*/  P2R R15, PR, RZ, 0x40 ;  /* 0x00000040ff0f7803 */ /* 0x000fe20000000000 */
[----:B------:R-:W3:Y:S08]  /*03f0*/  @P2 LDC.64 R28, c[0x0][0x380] ;  /* 0x0000e000ff1c2b82 */ /* 0x000ef00000000a00 */
[----:B------:R-:W4:Y:S08]  /*0400*/  @!P0 LDC.64 R26, c[0x0][0x380] ;  /* 0x0000e000ff1a8b82 */ /* 0x000f300000000a00 */
[----:B------:R-:W5:Y:S01]  /*0410*/  @P6 LDC.64 R18, c[0x0][0x380] ;  /* 0x0000e000ff126b82 */ /* 0x000f620000000a00 */
[----:B---3--:R-:W-:-:S07]  /*0420*/  @P2 IADD3 R28, P1, PT, R11, R28, RZ ;  /* 0x0000001c0b1c2210 */ /* 0x008fce0007f3e0ff */
[----:B------:R-:W3:Y:S01]  /*0430*/  @P2 LDC.64 R16, c[0x0][0x380] ;  /* 0x0000e000ff102b82 */ /* 0x000ee20000000a00 */
[----:B------:R-:W-:-:S07]  /*0440*/  @P2 IMAD.X R29, RZ, RZ, R29, P1 ;  /* 0x000000ffff1d2224 */ /* 0x000fce00008e061d */
[----:B------:R-:W2:Y:S01]  /*0450*/  @!P0 LDC.64 R22, c[0x0][0x380] ;  /* 0x0000e000ff168b82 */ /* 0x000ea20000000a00 */
[----:B------:R0:W2:Y:S01]  /*0460*/  @P2 LDG.E.U8 R28, desc[UR8][R28.64] ;  /* 0x000000081c1c2981 */ /* 0x0000a2000c1e1100 */
[----:B----4-:R-:W-:-:S04]  /*0470*/  @!P0 IADD3 R26, P1, PT, R21, R26, RZ ;  /* 0x0000001a151a8210 */ /* 0x010fc80007f3e0ff */
[----:B------:R-:W-:Y:S02]  /*0480*/  @!P0 IADD3.X R27, PT, PT, RZ, R27, RZ, P1, !PT ;  /* 0x0000001bff1b8210 */ /* 0x000fe40000ffe4ff */
[----:B------:R-:W4:Y:S03]  /*0490*/  @P6 LDC.64 R32, c[0x0][0x380] ;  /* 0x0000e000ff206b82 */ /* 0x000f260000000a00 */
[----:B------:R1:W4:Y:S01]  /*04a0*/  @!P0 LDG.E.U8 R24, desc[UR8][R26.64] ;  /* 0x000000081a188981 */ /* 0x000322000c1e1100 */
[----:B------:R-:W-:Y:S01]  /*04b0*/  @P2 IMAD R14, R12, UR13, R25 ;  /* 0x0000000d0c0e2c24 */ /* 0x000fe2000f8e0219 */
[----:B-----5:R-:W-:-:S03]  /*04c0*/  @P6 IADD3 R18, P1, PT, R20, R18, RZ ;  /* 0x0000001214126210 */ /* 0x020fc60007f3e0ff */
[----:B0-----:R-:W-:Y:S01]  /*04d0*/  @P2 IMAD R29, R14, R13, UR4 ;  /* 0x000000040e1d2e24 */ /* 0x001fe2000f8e020d */
[----:B------:R-:W-:-:S04]  /*04e0*/  @P6 IADD3.X R19, PT, PT, RZ, R19, RZ, P1, !PT ;  /* 0x00000013ff136210 */ /* 0x000fc80000ffe4ff */
[----:B---3--:R-:W-:Y:S01]  /*04f0*/  @P2 IADD3 R16, P1, PT, R29, R16, RZ ;  /* 0x000000101d102210 */ /* 0x008fe20007f3e0ff */
[----:B------:R-:W-:Y:S01]  /*0500*/  @!P0 IMAD R14, R12, UR13, R5 ;  /* 0x0000000d0c0e8c24 */ /* 0x000fe2000f8e0205 */
[----:B------:R-:W3:Y:S03]  /*0510*/  @P6 LDG.E.U8 R18, desc[UR8][R18.64] ;  /* 0x0000000812126981 */ /* 0x000ee6000c1e1100 */
[----:B------:R-:W-:-:S05]  /*0520*/  @P2 IMAD.X R17, RZ, RZ, R17, P1 ;  /* 0x000000ffff112224 */ /* 0x000fca00008e0611 */
[----:B------:R0:W5:Y:S01]  /*0530*/  @P2 LDG.E.U8 R29, desc[UR8][R16.64] ;  /* 0x00000008101d2981 */ /* 0x000162000c1e1100 */
[----:B-1----:R-:W-:-:S05]  /*0540*/  @!P0 IMAD R27, R14, R13, UR4 ;  /* 0x000000040e1b8e24 */ /* 0x002fca000f8e020d */
[----:B--2---:R-:W-:-:S05]  /*0550*/  @!P0 IADD3 R26, P1, PT, R27, R22, RZ ;  /* 0x000000161b1a8210 */ /* 0x004fca0007f3e0ff */
[----:B------:R-:W-:-:S05]  /*0560*/  @!P0 IMAD.X R27, RZ, RZ, R23, P1 ;  /* 0x000000ffff1b8224 */ /* 0x000fca00008e0617 */
[----:B------:R1:W2:Y:S01]  /*0570*/  @!P0 LDG.E.U8 R26, desc[UR8][R26.64] ;  /* 0x000000081a1a8981 */ /* 0x0002a2000c1e1100 */
[----:B------:R-:W-:Y:S01]  /*0580*/  ULEA UR5, UR6, UR5, 0x18 ;  /* 0x0000000506057291 */ /* 0x000fe2000f8ec0ff */
[----:B------:R-:W-:-:S08]  /*0590*/  ISETP.GE.U32.OR P1, PT, R7, UR13, !P6 ;  /* 0x0000000d07007c0c */ /* 0x000fd0000f726470 */
[----:B0-----:R-:W0:Y:S04]  /*05a0*/  @P2 LDS R17, [UR5] ;  /* 0x00000005ff112984 */ /* 0x001e280008000800 */
[----:B------:R-:W4:Y:S01]  /*05b0*/  @!P0 LDS R19, [UR5+0x14] ;  /* 0x00001405ff138984 */ /* 0x000f220008000800 */
[----:B------:R-:W1:Y:S01]  /*05c0*/  @!P1 LDC.64 R22, c[0x0][0x380] ;  /* 0x0000e000ff169b82 */ /* 0x000e620000000a00 */
[----:B------:R-:W-:Y:S02]  /*05d0*/  UMOV UR6, 0x400 ;  /* 0x0000040000067882 */ /* 0x000fe40000000000 */
[----:B------:R-:W-:Y:S01]  /*05e0*/  ULEA UR6, UR7, UR6, 0x18 ;  /* 0x0000000607067291 */ /* 0x000fe2000f8ec0ff */
[----:B-1----:R-:W-:-:S05]  /*05f0*/  @!P1 IADD3 R22, P3, PT, R31, R22, RZ ;  /* 0x000000161f169210 */ /* 0x002fca0007f7e0ff */
[----:B------:R-:W-:-:S05]  /*0600*/  @!P1 IMAD.X R23, RZ, RZ, R23, P3 ;  /* 0x000000ffff179224 */ /* 0x000fca00018e0617 */
[----:B------:R1:W5:Y:S01]  /*0610*/  @!P1 LDG.E.U8 R14, desc[UR8][R22.64] ;  /* 0x00000008160e9981 */ /* 0x000362000c1e1100 */
[----:B------:R-:W-:Y:S01]  /*0620*/  IADD3 R27, PT, PT, R3, 0x2, RZ ;  /* 0x00000002031b7810 */ /* 0x000fe20007ffe0ff */
[C---:B------:R-:W-:Y:S02]  /*0630*/  IMAD R11, R13.reuse, UR13, R11 ;  /* 0x0000000d0d0b7c24 */ /* 0x040fe4000f8e020b */
[----:B------:R-:W-:Y:S01]  /*0640*/  IMAD R21, R13, UR13, R21 ;  /* 0x0000000d0d157c24 */ /* 0x000fe2000f8e0215 */
[----:B------:R-:W-:Y:S01]  /*0650*/  ISETP.GE.U32.OR P5, PT, R27, UR13, !P6 ;  /* 0x0000000d1b007c0c */ /* 0x000fe2000f7a6470 */
[----:B-1----:R-:W2:Y:S01]  /*0660*/  @!P0 LDS R23, [UR6+0x78] ;  /* 0x00007806ff178984 */ /* 0x002ea20008000800 */
[----:B------:R-:W-:-:S05]  /*0670*/  VIADD R22, R0, 0xffffffff ;  /* 0xffffffff00167836 */ /* 0x000fca0000000000 */
[----:B------:R-:W-:-:S04]  /*0680*/  ISETP.GE.U32.AND P3, PT, R22, UR12, PT ;  /* 0x0000000c16007c0c */ /* 0x000fc8000bf66070 */
[----:B------:R-:W-:-:S04]  /*0690*/  ISETP.GT.AND P3, PT, R22, -0x1, !P3 ;  /* 0xffffffff1600780c */ /* 0x000fc80005f64270 */
[----:B------:R-:W-:Y:S01]  /*06a0*/  PLOP3.LUT P4, PT, P4, P3, PT, 0x80, 0x8 ;  /* 0x000000000008781c */ /* 0x000fe20002787070 */
[----:B0-----:R-:W-:-:S04]  /*06b0*/  @P2 IMAD R28, R28, R17, RZ ;  /* 0x000000111c1c2224 */ /* 0x001fc800078e02ff */
[----:B------:R-:W0:Y:S01]  /*06c0*/  @P2 I2F.F64 R16, R28 ;  /* 0x0000001c00102312 */ /* 0x000e220000201c00 */
[----:B----4-:R-:W-:Y:S02]  /*06d0*/  @!P0 IMAD R24, R24, R19, RZ ;  /* 0x0000001318188224 */ /* 0x010fe400078e02ff */
[----:B------:R-:W3:Y:S01]  /*06e0*/  @P6 LDS R19, [UR5+0x28] ;  /* 0x00002805ff136984 */ /* 0x000ee20008000800 */
[----:B0-----:R-:W-:-:S04]  /*06f0*/  @P2 DADD R40, RZ, R16 ;  /* 0x00000000ff282229 */ /* 0x001fc80000000010 */
[----:B------:R-:W0:Y:S04]  /*0700*/  @!P0 I2F.F64 R16, R24 ;  /* 0x0000001800108312 */ /* 0x000e280000201c00 */
[----:B0-----:R-:W-:Y:S01]  /*0710*/  @!P0 DADD R40, R40, R16 ;  /* 0x0000000028288229 */ /* 0x001fe20000000010 */
[----:B------:R-:W5:Y:S01]  /*0720*/  @P2 LDS R16, [UR6+0x64] ;  /* 0x00006406ff102984 */ /* 0x000f620008000800 */
[----:B--2---:R-:W-:Y:S02]  /*0730*/  @!P0 IMAD R26, R26, R23, RZ ;  /* 0x000000171a1a8224 */ /* 0x004fe400078e02ff */
[----:B------:R-:W0:Y:S01]  /*0740*/  @P4 LDC.64 R22, c[0x0][0x380] ;  /* 0x0000e000ff164b82 */ /* 0x000e220000000a00 */
[----:B---3--:R-:W-:-:S06]  /*0750*/  @P6 IMAD R18, R18, R19, RZ ;  /* 0x0000001312126224 */ /* 0x008fcc00078e02ff */
[----:B------:R-:W1:Y:S02]  /*0760*/  @P6 I2F.F64 R18, R18 ;  /* 0x0000001200126312 */ /* 0x000e640000201c00 */
[----:B-1----:R-:W-:-:S06]  /*0770*/  @P6 DADD R40, R40, R18 ;  /* 0x0000000028286229 */ /* 0x002fcc0000000012 */
[----:B------:R-:W-:Y:S01]  /*0780*/  @!P0 I2F.F64 R18, R26 ;  /* 0x0000001a00128312 */ /* 0x000fe20000201c00 */
[----:B-----5:R-:W-:-:S07]  /*0790*/  @P2 IMAD R29, R29, R16, RZ ;  /* 0x000000101d1d2224 */ /* 0x020fce00078e02ff */
[----:B------:R-:W1:Y:S02]  /*07a0*/  @P2 I2F.F64 R16, R29 ;  /* 0x0000001d00102312 */ /* 0x000e640000201c00 */
[----:B-1----:R-:W-:Y:S01]  /*07b0*/  @P2 DADD R38, RZ, R16 ;  /* 0x00000000ff262229 */ /* 0x002fe20000000010 */
[----:B------:R-:W1:Y:S07]  /*07c0*/  @!P5 LDC.64 R16, c[0x0][0x380] ;  /* 0x0000e000ff10db82 */ /* 0x000e6e0000000a00 */
[----:B------:R-:W-:Y:S01]  /*07d0*/  @!P0 DADD R38, R38, R18 ;  /* 0x0000000026268229 */ /* 0x000fe20000000012 */
[----:B------:R-:W-:-:S05]  /*07e0*/  IMAD R19, R8, R13, UR4 ;  /* 0x0000000408137e24 */ /* 0x000fca000f8e020d */
[----:B-1----:R-:W-:Y:S02]  /*07f0*/  @!P5 IADD3 R16, P0, PT, R19, R16, RZ ;  /* 0x000000101310d210 */ /* 0x002fe40007f1e0ff */
[----:B------:R-:W1:Y:S02]  /*0800*/  @!P1 LDS R19, [UR5+0x3c] ;  /* 0x00003c05ff139984 */ /* 0x000e640008000800 */
[----:B------:R-:W-:Y:S02]  /*0810*/  @!P5 IADD3.X R17, PT, PT, RZ, R17, RZ, P0, !PT ;  /* 0x00000011ff11d210 */ /* 0x000fe400007fe4ff */
[----:B0-----:R-:W-:Y:S02]  /*0820*/  @P4 IADD3 R22, P0, PT, R11, R22, RZ ;  /* 0x000000160b164210 */ /* 0x001fe40007f1e0ff */
[----:B------:R-:W0:Y:S03]  /*0830*/  @!P5 LDS R11, [UR5+0x50] ;  /* 0x00005005ff0bd984 */ /* 0x000e260008000800 */
[----:B------:R-:W-:Y:S01]  /*0840*/  @P4 IMAD.X R23, RZ, RZ, R23, P0 ;  /* 0x000000ffff174224 */ /* 0x000fe200000e0617 */
[----:B------:R-:W0:Y:S01]  /*0850*/  @!P5 LDG.E.U8 R16, desc[UR8][R16.64] ;  /* 0x000000081010d981 */ /* 0x000e22000c1e1100 */
[----:B------:R-:W-:-:S03]  /*0860*/  ISETP.GE.U32.OR P0, PT, R5, UR13, !P3 ;  /* 0x0000000d05007c0c */ /* 0x000fc6000df06470 */
[----:B------:R2:W3:Y:S01]  /*0870*/  @P4 LDG.E.U8 R22, desc[UR8][R22.64] ;  /* 0x0000000816164981 */ /* 0x0004e2000c1e1100 */
[----:B-1----:R-:W-:-:S09]  /*0880*/  @!P1 IMAD R14, R14, R19, RZ ;  /* 0x000000130e0e9224 */ /* 0x002fd200078e02ff */
[----:B------:R-:W1:Y:S01]  /*0890*/  @!P0 LDC.64 R18, c[0x0][0x380] ;  /* 0x0000e000ff128b82 */ /* 0x000e620000000a00 */
[----:B------:R-:W4:Y:S01]  /*08a0*/  @!P1 I2F.F64 R28, R14 ;  /* 0x0000000e001c9312 */ /* 0x000f220000201c00 */
[----:B-1----:R-:W-:-:S04]  /*08b0*/  @!P0 IADD3 R18, P2, PT, R21, R18, RZ ;  /* 0x0000001215128210 */ /* 0x002fc80007f5e0ff */
[----:B------:R-:W-:Y:S02]  /*08c0*/  @!P0 IADD3.X R19, PT, PT, RZ, R19, RZ, P2, !PT ;  /* 0x00000013ff138210 */ /* 0x000fe400017fe4ff */
[----:B------:R-:W-:Y:S01]  /*08d0*/  @P6 IADD3 R32, P2, PT, R32, R20, RZ ;  /* 0x0000001420206210 */ /* 0x000fe20007f5e0ff */
[----:B----4-:R-:W-:Y:S01]  /*08e0*/  @!P1 DADD R40, R40, R28 ;  /* 0x0000000028289229 */ /* 0x010fe2000000001c */
[----:B------:R-:W3:Y:S03]  /*08f0*/  @P4 LDS R29, [UR5+0x4] ;  /* 0x00000405ff1d4984 */ /* 0x000ee60008000800 */
[----:B------:R-:W-:Y:S02]  /*0900*/  @P6 IMAD.X R33, RZ, RZ, R33, P2 ;  /* 0x000000ffff216224 */ /* 0x000fe400010e0621 */
[----:B------:R-:W-:Y:S01]  /*0910*/  @!P1 IMAD R24, R12, UR13, R7 ;  /* 0x0000000d0c189c24 */ /* 0x000fe2000f8e0207 */
[----:B------:R1:W4:Y:S04]  /*0920*/  @!P0 LDG.E.U8 R18, desc[UR8][R18.64] ;  /* 0x0000000812128981 */ /* 0x000328000c1e1100 */
[----:B------:R-:W5:Y:S01]  /*0930*/  @P6 LDG.E.U8 R32, desc[UR8][R32.64] ;  /* 0x0000000820206981 */ /* 0x000f62000c1e1100 */
[----:B--2---:R-:W-:-:S02]  /*0940*/  @!P1 IMAD R23, R24, R13, UR4 ;  /* 0x0000000418179e24 */ /* 0x004fc4000f8e020d */
[----:B------:R-:W-:Y:S01]  /*0950*/  IMAD R31, R13, UR13, R20 ;  /* 0x0000000d0d1f7c24 */ /* 0x000fe2000f8e0214 */
[----:B-1----:R-:W-:Y:S01]  /*0960*/  @P3 LDS R19, [UR6+0x2c] ;  /* 0x00002c06ff133984 */ /* 0x002fe20008000800 */
[----:B0-----:R-:W-:-:S04]  /*0970*/  @!P5 IMAD R11, R16, R11, RZ ;  /* 0x0000000b100bd224 */ /* 0x001fc800078e02ff */
[----:B------:R-:W0:Y:S01]  /*0980*/  @!P5 I2F.F64 R16, R11 ;  /* 0x0000000b0010d312 */ /* 0x000e220000201c00 */
[----:B---3--:R-:W-:Y:S01]  /*0990*/  @P4 IMAD R26, R22, R29, RZ ;  /* 0x0000001d161a4224 */ /* 0x008fe200078e02ff */
[----:B0-----:R-:W-:-:S06]  /*09a0*/  @!P5 DADD R40, R40, R16 ;  /* 0x000000002828d229 */ /* 0x001fcc0000000010 */
[----:B------:R-:W0:Y:S02]  /*09b0*/  @P4 I2F.F64 R16, R26 ;  /* 0x0000001a00104312 */ /* 0x000e240000201c00 */
[----:B0-----:R-:W-:Y:S01]  /*09c0*/  @P4 DADD R40, R40, R16 ;  /* 0x0000000028284229 */ /* 0x001fe20000000010 */
[----:B------:R-:W0:Y:S02]  /*09d0*/  @!P1 LDC.64 R16, c[0x0][0x380] ;  /* 0x0000e000ff109b82 */ /* 0x000e240000000a00 */
[----:B0-----:R-:W-:-:S04]  /*09e0*/  @!P1 IADD3 R22, P2, PT, R23, R16, RZ ;  /* 0x0000001017169210 */ /* 0x001fc80007f5e0ff */
[----:B------:R-:W-:Y:S02]  /*09f0*/  @!P1 IADD3.X R23, PT, PT, RZ, R17, RZ, P2, !PT ;  /* 0x00000011ff179210 */ /* 0x000fe400017fe4ff */
[----:B------:R-:W5:Y:S04]  /*0a00*/  @P6 LDS R17, [UR6+0x8c] ;  /* 0x00008c06ff116984 */ /* 0x000f680008000800 */
[----:B------:R-:W2:Y:S01]  /*0a10*/  @!P1 LDG.E.U8 R22, desc[UR8][R22.64] ;  /* 0x0000000816169981 */ /* 0x000ea2000c1e1100 */
[----:B-----5:R-:W-:-:S04]  /*0a20*/  @P6 IMAD R11, R32, R17, RZ ;  /* 0x00000011200b6224 */ /* 0x020fc800078e02ff */
[----:B------:R0:W1:Y:S01]  /*0a30*/  @P6 I2F.F64 R16, R11 ;  /* 0x0000000b00106312 */ /* 0x0000620000201c00 */
[----:B------:R-:W-:Y:S01]  /*0a40*/  IADD3 R26, PT, PT, R6, UR4, RZ ;  /* 0x00000004061a7c10 */ /* 0x000fe2000fffe0ff */
[----:B0-----:R-:W4:Y:S01]  /*0a50*/  @!P0 LDS R11, [UR6+0x18] ;  /* 0x00001806ff0b8984 */ /* 0x001f220008000800 */
[----:B-1----:R-:W-:Y:S01]  /*0a60*/  @P6 DADD R38, R38, R16 ;  /* 0x0000000026266229 */ /* 0x002fe20000000010 */
[----:B------:R-:W0:Y:S02]  /*0a70*/  @P3 LDC.64 R16, c[0x0][0x380] ;  /* 0x0000e000ff103b82 */ /* 0x000e240000000a00 */
[----:B0-----:R-:W-:-:S05]  /*0a80*/  @P3 IADD3 R30, P2, PT, R31, R16, RZ ;  /* 0x000000101f1e3210 */ /* 0x001fca0007f5e0ff */
[----:B------:R-:W-:Y:S02]  /*0a90*/  @P3 IMAD.X R31, RZ, RZ, R17, P2 ;  /* 0x000000ffff1f3224 */ /* 0x000fe400010e0611 */
[----:B------:R-:W2:Y:S01]  /*0aa0*/  @!P1 LDS R17, [UR6+0xa0] ;  /* 0x0000a006ff119984 */ /* 0x000ea20008000800 */
[----:B------:R-:W-:-:S03]  /*0ab0*/  ISETP.GE.U32.OR P2, PT, R7, UR13, !P3 ;  /* 0x0000000d07007c0c */ /* 0x000fc6000df46470 */
[----:B------:R-:W3:Y:S01]  /*0ac0*/  @P3 LDG.E.U8 R30, desc[UR8][R30.64] ;  /* 0x000000081e1e3981 */ /* 0x000ee2000c1e1100 */
[----:B------:R-:W-:Y:S02]  /*0ad0*/  IMAD R29, R13, UR13, R26 ;  /* 0x0000000d0d1d7c24 */ /* 0x000fe4000f8e021a */
[----:B----4-:R-:W-:Y:S02]  /*0ae0*/  @!P0 IMAD R11, R18, R11, RZ ;  /* 0x0000000b120b8224 */ /* 0x010fe400078e02ff */
[----:B------:R-:W-:-:S04]  /*0af0*/  IMAD R26, R8, R13, UR4 ;  /* 0x00000004081a7e24 */ /* 0x000fc8000f8e020d */
[----:B------:R-:W-:Y:S02]  /*0b00*/  IMAD R26, R13, UR13, R26 ;  /* 0x0000000d0d1a7c24 */ /* 0x000fe4000f8e021a */
[----:B--2---:R-:W-:-:S04]  /*0b10*/  @!P1 IMAD R24, R22, R17, RZ ;  /* 0x0000001116189224 */ /* 0x004fc800078e02ff */
[----:B------:R-:W0:Y:S02]  /*0b20*/  @!P1 I2F.F64 R16, R24 ;  /* 0x0000001800109312 */ /* 0x000e240000201c00 */
[----:B0-----:R-:W-:Y:S01]  /*0b30*/  @!P1 DADD R38, R38, R16 ;  /* 0x0000000026269229 */ /* 0x001fe20000000010 */
[----:B------:R-:W0:Y:S02]  /*0b40*/  @!P2 LDC.64 R16, c[0x0][0x380] ;  /* 0x0000e000ff10ab82 */ /* 0x000e240000000a00 */
[----:B0-----:R-:W-:-:S05]  /*0b50*/  @!P2 IADD3 R16, P1, PT, R29, R16, RZ ;  /* 0x000000101d10a210 */ /* 0x001fca0007f3e0ff */
[----:B------:R-:W-:-:S05]  /*0b60*/  @!P2 IMAD.X R17, RZ, RZ, R17, P1 ;  /* 0x000000ffff11a224 */ /* 0x000fca00008e0611 */
[----:B------:R-:W2:Y:S01]  /*0b70*/  @!P2 LDG.E.U8 R16, desc[UR8][R16.64] ;  /* 0x000000081010a981 */ /* 0x000ea2000c1e1100 */
[----:B------:R-:W0:Y:S01]  /*0b80*/  @!P0 I2F.F64 R22, R11 ;  /* 0x0000000b00168312 */ /* 0x000e220000201c00 */
[----:B------:R-:W-:Y:S01]  /*0b90*/  ISETP.GE.U32.OR P1, PT, R27, UR13, !P3 ;  /* 0x0000000d1b007c0c */ /* 0x000fe2000df26470 */
[----:B0-----:R-:W-:-:S12]  /*0ba0*/  @!P0 DADD R40, R40, R22 ;  /* 0x0000000028288229 */ /* 0x001fd80000000016 */
[----:B------:R-:W0:Y:S02]  /*0bb0*/  @!P1 LDC.64 R22, c[0x0][0x380] ;  /* 0x0000e000ff169b82 */ /* 0x000e240000000a00 */
[----:B0-----:R-:W-:-:S04]  /*0bc0*/  @!P1 IADD3 R22, P6, PT, R26, R22, RZ ;  /* 0x000000161a169210 */ /* 0x001fc80007fde0ff */
[----:B------:R-:W-:-:S05]  /*0bd0*/  @!P1 IADD3.X R23, PT, PT, RZ, R23, RZ, P6, !PT ;  /* 0x00000017ff179210 */ /* 0x000fca00037fe4ff */
[----:B------:R0:W4:Y:S01]  /*0be0*/  @!P1 LDG.E.U8 R22, desc[UR8][R22.64] ;  /* 0x0000000816169981 */ /* 0x000122000c1e1100 */
[----:B---3--:R-:W-:-:S03]  /*0bf0*/  @P3 IMAD R11, R30, R19, RZ ;  /* 0x000000131e0b3224 */ /* 0x008fc600078e02ff */
[----:B------:R-:W2:Y:S01]  /*0c00*/  @!P2 LDS R19, [UR6+0x40] ;  /* 0x00004006ff13a984 */ /* 0x000ea20008000800 */
[----:B------:R-:W-:Y:S02]  /*0c10*/  ISETP.GE.U32.AND P6, PT, R0, UR12, PT ;  /* 0x0000000c00007c0c */ /* 0x000fe4000bfc6070 */
[----:B------:R-:W-:Y:S02]  /*0c20*/  P2R R14, PR, RZ, 0x20 ;  /* 0x00000020ff0e7803 */ /* 0x000fe40000000000 */
[----:B------:R-:W-:Y:S02]  /*0c30*/  ISETP.NE.AND P5, PT, R4, RZ, PT ;  /* 0x000000ff0400720c */ /* 0x000fe40003fa5270 */
[----:B------:R-:W-:Y:S02]  /*0c40*/  ISETP.GT.AND P6, PT, R0, -0x1, !P6 ;  /* 0xffffffff0000780c */ /* 0x000fe400077c4270 */
[----:B------:R-:W-:Y:S02]  /*0c50*/  P2R R28, PR, RZ, 0x10 ;  /* 0x00000010ff1c7803 */ /* 0x000fe40000000000 */
[----:B------:R-:W-:Y:S01]  /*0c60*/  PLOP3.LUT P4, PT, P5, P6, PT, 0x80, 0x8 ;  /* 0x000000000008781c */ /* 0x000fe20002f8d070 */
[----:B------:R-:W-:-:S02]  /*0c70*/  IMAD R21, R13, UR13, R21 ;  /* 0x0000000d0d157c24 */ /* 0x000fc4000f8e0215 */
[----:B------:R-:W-:-:S04]  /*0c80*/  IMAD R20, R13, UR13, R20 ;  /* 0x0000000d0d147c24 */ /* 0x000fc8000f8e0214 */
[----:B------:R-:W-:-:S06]  /*0c90*/  IMAD R20, R13, UR13, R20 ;  /* 0x0000000d0d147c24 */ /* 0x000fcc000f8e0214 */
[----:B0-----:R-:W-:Y:S01]  /*0ca0*/  @P4 LDS R23, [UR6+0x8] ;  /* 0x00000806ff174984 */ /* 0x001fe20008000800 */
[----:B--2---:R-:W-:Y:S02]  /*0cb0*/  @!P2 IMAD R30, R16, R19, RZ ;  /* 0x00000013101ea224 */ /* 0x004fe400078e02ff */
[----:B------:R0:W1:Y:S02]  /*0cc0*/  @P3 I2F.F64 R18, R11 ;  /* 0x0000000b00123312 */ /* 0x0000640000201c00 */
[----:B0-----:R-:W4:Y:S01]  /*0cd0*/  @!P1 LDS R11, [UR6+0x54] ;  /* 0x00005406ff0b9984 */ /* 0x001f220008000800 */
[----:B-1----:R-:W-:-:S05]  /*0ce0*/  @P3 DADD R40, R40, R18 ;  /* 0x0000000028283229 */ /* 0x002fca0000000012 */
[----:B------:R0:W1:Y:S01]  /*0cf0*/  @!P2 I2F.F64 R18, R30 ;  /* 0x0000001e0012a312 */ /* 0x0000620000201c00 */
[----:B------:R-:W-:Y:S01]  /*0d00*/  IMAD R16, R10, R13, UR4 ;  /* 0x000000040a107e24 */ /* 0x000fe2000f8e020d */
[----:B0-----:R-:W0:Y:S01]  /*0d10*/  @P6 LDC.64 R30, c[0x0][0x380] ;  /* 0x0000e000ff1e6b82 */ /* 0x001e220000000a00 */
[----:B-1----:R-:W-:-:S07]  /*0d20*/  @!P2 DADD R40, R40, R18 ;  /* 0x000000002828a229 */ /* 0x002fce0000000012 */
[----:B------:R-:W1:Y:S01]  /*0d30*/  @P4 LDC.64 R18, c[0x0][0x380] ;  /* 0x0000e000ff124b82 */ /* 0x000e620000000a00 */
[----:B------:R-:W-:-:S04]  /*0d40*/  IMAD R16, R13, UR13, R16 ;  /* 0x0000000d0d107c24 */ /* 0x000fc8000f8e0210 */
[----:B------:R-:W-:-:S05]  /*0d50*/  IMAD R24, R13, UR13, R16 ;  /* 0x0000000d0d187c24 */ /* 0x000fca000f8e0210 */
[----:B-1----:R-:W-:-:S05]  /*0d60*/  @P4 IADD3 R18, P5, PT, R24, R18, RZ ;  /* 0x0000001218124210 */ /* 0x002fca0007fbe0ff */
[----:B------:R-:W-:-:S05]  /*0d70*/  @P4 IMAD.X R19, RZ, RZ, R19, P5 ;  /* 0x000000ffff134224 */ /* 0x000fca00028e0613 */
[----:B------:R1:W2:Y:S01]  /*0d80*/  @P4 LDG.E.U8 R18, desc[UR8][R18.64] ;  /* 0x0000000812124981 */ /* 0x0002a2000c1e1100 */
[----:B----4-:R-:W-:Y:S01]  /*0d90*/  @!P1 IMAD R11, R22, R11, RZ ;  /* 0x0000000b160b9224 */ /* 0x010fe200078e02ff */
[----:B------:R-:W-:-:S03]  /*0da0*/  ISETP.GE.U32.OR P5, PT, R5, UR13, !P6 ;  /* 0x0000000d05007c0c */ /* 0x000fc6000f7a6470 */
[----:B------:R-:W3:Y:S01]  /*0db0*/  @!P1 I2F.F64 R16, R11 ;  /* 0x0000000b00109312 */ /* 0x000ee20000201c00 */
[----:B-1----:R-:W-:Y:S01]  /*0dc0*/  @P6 LDS R19, [UR6+0x30] ;  /* 0x00003006ff136984 */ /* 0x002fe20008000800 */
[----:B---3--:R-:W-:-:S08]  /*0dd0*/  @!P1 DADD R40, R40, R16 ;  /* 0x0000000028289229 */ /* 0x008fd00000000010 */
[----:B------:R-:W1:Y:S01]  /*0de0*/  @!P5 LDC.64 R16, c[0x0][0x380] ;  /* 0x0000e000ff10db82 */ /* 0x000e620000000a00 */
[----:B------:R-:W-:Y:S02]  /*0df0*/  P2R R11, PR, RZ, 0x2 ;  /* 0x00000002ff0b7803 */ /* 0x000fe40000000000 */
[----:B-1----:R-:W-:-:S04]  /*0e00*/  @!P5 IADD3 R16, P1, PT, R21, R16, RZ ;  /* 0x000000101510d210 */ /* 0x002fc80007f3e0ff */
[----:B------:R-:W-:-:S05]  /*0e10*/  @!P5 IADD3.X R17, PT, PT, RZ, R17, RZ, P1, !PT ;  /* 0x00000011ff11d210 */ /* 0x000fca0000ffe4ff */
[----:B------:R-:W3:Y:S01]  /*0e20*/  @!P5 LDG.E.U8 R16, desc[UR8][R16.64] ;  /* 0x000000081010d981 */ /* 0x000ee2000c1e1100 */
[----:B0-----:R-:W-:-:S05]  /*0e30*/  @P6 IADD3 R30, P1, PT, R20, R30, RZ ;  /* 0x0000001e141e6210 */ /* 0x001fca0007f3e0ff */
[----:B------:R-:W-:-:S05]  /*0e40*/  @P6 IMAD.X R31, RZ, RZ, R31, P1 ;  /* 0x000000ffff1f6224 */ /* 0x000fca00008e061f */
[----:B------:R-:W4:Y:S01]  /*0e50*/  @P6 LDG.E.U8 R30, desc[UR8][R30.64] ;  /* 0x000000081e1e6981 */ /* 0x000f22000c1e1100 */
[----:B------:R-:W-:Y:S01]  /*0e60*/  ISETP.GE.U32.OR P1, PT, R7, UR13, !P6 ;  /* 0x0000000d07007c0c */ /* 0x000fe2000f726470 */
[C---:B------:R-:W-:Y:S02]  /*0e70*/  IMAD R29, R13.reuse, UR13, R29 ;  /* 0x0000000d0d1d7c24 */ /* 0x040fe4000f8e021d */
[----:B------:R-:W-:Y:S02]  /*0e80*/  IMAD R26, R13, UR13, R26 ;  /* 0x0000000d0d1a7c24 */ /* 0x000fe4000f8e021a */
[----:B--2---:R-:W-:-:S04]  /*0e90*/  @P4 IMAD R32, R18, R23, RZ ;  /* 0x0000001712204224 */ /* 0x004fc800078e02ff */
[----:B------:R-:W0:Y:S02]  /*0ea0*/  @P4 I2F.F64 R22, R32 ;  /* 0x0000002000164312 */ /* 0x000e240000201c00 */
[----:B0-----:R-:W-:Y:S01]  /*0eb0*/  @P4 DADD R40, R40, R22 ;  /* 0x0000000028284229 */ /* 0x001fe20000000016 */
[----:B------:R-:W3:Y:S01]  /*0ec0*/  @!P5 LDS R23, [UR6+0x1c] ;  /* 0x00001c06ff17d984 */ /* 0x000ee20008000800 */
[----:B------:R-:W-:Y:S01]  /*0ed0*/  ISETP.NE.AND P4, PT, R28, RZ, PT ;  /* 0x000000ff1c00720c */ /* 0x000fe20003f85270 */
[----:B---3--:R-:W-:Y:S02]  /*0ee0*/  @!P5 IMAD R22, R16, R23, RZ ;  /* 0x000000171016d224 */ /* 0x008fe400078e02ff */
[----:B------:R-:W0:Y:S04]  /*0ef0*/  @!P1 LDC.64 R16, c[0x0][0x380] ;  /* 0x0000e000ff109b82 */ /* 0x000e280000000a00 */
[----:B------:R-:W1:Y:S01]  /*0f00*/  @!P5 I2F.F64 R22, R22 ;  /* 0x000000160016d312 */ /* 0x000e620000201c00 */
[----:B----4-:R-:W-:-:S07]  /*0f10*/  @P6 IMAD R28, R30, R19, RZ ;  /* 0x000000131e1c6224 */ /* 0x010fce00078e02ff */
[----:B------:R-:W2:Y:S01]  /*0f20*/  @P6 I2F.F64 R18, R28 ;  /* 0x0000001c00126312 */ /* 0x000ea20000201c00 */
[----:B-1----:R-:W-:Y:S01]  /*0f30*/  @!P5 DADD R40, R40, R22 ;  /* 0x000000002828d229 */ /* 0x002fe20000000016 */
[----:B0-----:R-:W-:-:S04]  /*0f40*/  @!P1 IADD3 R16, P5, PT, R29, R16, RZ ;  /* 0x000000101d109210 */ /* 0x001fc80007fbe0ff */
[----:B------:R-:W-:-:S05]  /*0f50*/  @!P1 IADD3.X R17, PT, PT, RZ, R17, RZ, P5, !PT ;  /* 0x00000011ff119210 */ /* 0x000fca0002ffe4ff */
[----:B------:R0:W3:Y:S01]  /*0f60*/  @!P1 LDG.E.U8 R16, desc[UR8][R16.64] ;  /* 0x0000000810109981 */ /* 0x0000e2000c1e1100 */
[----:B--2---:R-:W-:Y:S01]  /*0f70*/  @P6 DADD R40, R40, R18 ;  /* 0x0000000028286229 */ /* 0x004fe20000000012 */
[----:B------:R-:W-:-:S13]  /*0f80*/  ISETP.GE.U32.OR P6, PT, R27, UR13, !P6 ;  /* 0x0000000d1b007c0c */ /* 0x000fda000f7c6470 */
[----:B------:R-:W1:Y:S02]  /*0f90*/  @!P6 LDC.64 R18, c[0x0][0x380] ;  /* 0x0000e000ff12eb82 */ /* 0x000e640000000a00 */
[----:B-1----:R-:W-:-:S05]  /*0fa0*/  @!P6 IADD3 R22, P5, PT, R26, R18, RZ ;  /* 0x000000121a16e210 */ /* 0x002fca0007fbe0ff */
[----:B------:R-:W-:Y:S02]  /*0fb0*/  @!P6 IMAD.X R23, RZ, RZ, R19, P5 ;  /* 0x000000ffff17e224 */ /* 0x000fe400028e0613 */
[----:B------:R-:W3:Y:S04]  /*0fc0*/  @!P1 LDS R19, [UR6+0x44] ;  /* 0x00004406ff139984 */ /* 0x000ee80008000800 */
[----:B------:R-:W2:Y:S01]  /*0fd0*/  @!P6 LDG.E.U8 R22, desc[UR8][R22.64] ;  /* 0x000000081616e981 */ /* 0x000ea2000c1e1100 */
[----:B------:R-:W-:-:S13]  /*0fe0*/  ISETP.NE.AND P5, PT, R14, RZ, PT ;  /* 0x000000ff0e00720c */ /* 0x000fda0003fa5270 */
[----:B------:R-:W-:Y:S01]  /*0ff0*/  @!P5 IMAD R14, R12, UR13, R27 ;  /* 0x0000000d0c0edc24 */ /* 0x000fe2000f8e021b */
[----:B0-----:R-:W-:Y:S03]  /*1000*/  @!P5 LDS R17, [UR6+0xb4] ;  /* 0x0000b406ff11d984 */ /* 0x001fe60008000800 */
[----:B------:R-:W-:Y:S02]  /*1010*/  @!P5 IMAD R31, R14, R13, UR4 ;  /* 0x000000040e1fde24 */ /* 0x000fe4000f8e020d */
[----:B---3--:R-:W-:-:S04]  /*1020*/  @!P1 IMAD R32, R16, R19, RZ ;  /* 0x0000001310209224 */ /* 0x008fc800078e02ff */
[----:B------:R-:W0:Y:S02]  /*1030*/  @!P1 I2F.F64 R18, R32 ;  /* 0x0000002000129312 */ /* 0x000e240000201c00 */
[----:B0-----:R-:W-:Y:S01]  /*1040*/  @!P1 DADD R40, R40, R18 ;  /* 0x0000000028289229 */ /* 0x001fe20000000012 */
[----:B------:R-:W2:Y:S02]  /*1050*/  @!P6 LDS R19, [UR6+0x58] ;  /* 0x00005806ff13e984 */ /* 0x000ea40008000800 */
[----:B--2---:R-:W-:-:S04]  /*1060*/  @!P6 IMAD R28, R22, R19, RZ ;  /* 0x00000013161ce224 */ /* 0x004fc800078e02ff */
[----:B------:R-:W0:Y:S02]  /*1070*/  @!P6 I2F.F64 R18, R28 ;  /* 0x0000001c0012e312 */ /* 0x000e240000201c00 */
[----:B0-----:R-:W-:Y:S01]  /*1080*/  @!P6 DADD R40, R40, R18 ;  /* 0x000000002828e229 */ /* 0x001fe20000000012 */
[----:B------:R-:W0:Y:S02]  /*1090*/  @!P5 LDC.64 R18, c[0x0][0x380] ;  /* 0x0000e000ff12db82 */ /* 0x000e240000000a00 */
[----:B0-----:R-:W-:-:S04]  /*10a0*/  @!P5 IADD3 R30, P6, PT, R31, R18, RZ ;  /* 0x000000121f1ed210 */ /* 0x001fc80007fde0ff */
[----:B------:R-:W-:-:S05]  /*10b0*/  @!P5 IADD3.X R31, PT, PT, RZ, R19, RZ, P6, !PT ;  /* 0x00000013ff1fd210 */ /* 0x000fca00037fe4ff */
[----:B------:R-:W2:Y:S01]  /*10c0*/  @!P5 LDG.E.U8 R30, desc[UR8][R30.64] ;  /* 0x000000081e1ed981 */ /* 0x000ea2000c1e1100 */
[----:B------:R-:W-:-:S04]  /*10d0*/  VIADD R14, R0, 0xffffffff ;  /* 0xffffffff000e7836 */ /* 0x000fc80000000000 */
[----:B------:R-:W-:Y:S02]  /*10e0*/  @P4 IMAD R18, R14, UR13, R25 ;  /* 0x0000000d0e124c24 */ /* 0x000fe4000f8e0219 */
[----:B------:R-:W0:Y:S02]  /*10f0*/  @P4 LDS R25, [UR6+0x68] ;  /* 0x00006806ff194984 */ /* 0x000e240008000800 */
[----:B------:R-:W-:Y:S02]  /*1100*/  @P4 IMAD R19, R18, R13, UR4 ;  /* 0x0000000412134e24 */ /* 0x000fe4000f8e020d */
[----:B--2---:R-:W-:-:S04]  /*1110*/  @!P5 IMAD R22, R30, R17, RZ ;  /* 0x000000111e16d224 */ /* 0x004fc800078e02ff */
[----:B------:R-:W1:Y:S02]  /*1120*/  @!P5 I2F.F64 R16, R22 ;  /* 0x000000160010d312 */ /* 0x000e640000201c00 */
[----:B-1----:R-:W-:Y:S01]  /*1130*/  @!P5 DADD R38, R38, R16 ;  /* 0x000000002626d229 */ /* 0x002fe20000000010 */
[----:B------:R-:W1:Y:S02]  /*1140*/  @P4 LDC.64 R16, c[0x0][0x380] ;  /* 0x0000e000ff104b82 */ /* 0x000e640000000a00 */
[----:B-1----:R-:W-:-:S04]  /*1150*/  @P4 IADD3 R18, P5, PT, R19, R16, RZ ;  /* 0x0000001013124210 */ /* 0x002fc80007fbe0ff */
[----:B------:R-:W-:Y:S02]  /*1160*/  @P4 IADD3.X R19, PT, PT, RZ, R17, RZ, P5, !PT ;  /* 0x00000011ff134210 */ /* 0x000fe40002ffe4ff */
[----:B------:R-:W1:Y:S03]  /*1170*/  @!P0 LDC.64 R16, c[0x0][0x380] ;  /* 0x0000e000ff108b82 */ /* 0x000e660000000a00 */
[----:B------:R2:W0:Y:S04]  /*1180*/  @P4 LDG.E.U8 R18, desc[UR8][R18.64] ;  /* 0x0000000812124981 */ /* 0x000428000c1e1100 */
[----:B--2---:R-:W2:Y:S01]  /*1190*/  @!P0 LDS R19, [UR6+0x7c] ;  /* 0x00007c06ff138984 */ /* 0x004ea20008000800 */
[----:B0-----:R-:W-:-:S04]  /*11a0*/  @P4 IMAD R25, R18, R25, RZ ;  /* 0x0000001912194224 */ /* 0x001fc800078e02ff */
[----:B------:R-:W0:Y:S02]  /*11b0*/  @P4 I2F.F64 R22, R25 ;  /* 0x0000001900164312 */ /* 0x000e240000201c00 */
[----:B0-----:R-:W-:Y:S01]  /*11c0*/  @P4 DADD R38, R38, R22 ;  /* 0x0000000026264229 */ /* 0x001fe20000000016 */
[----:B------:R-:W-:-:S04]  /*11d0*/  @!P0 IMAD R22, R14, UR13, R5 ;  /* 0x0000000d0e168c24 */ /* 0x000fc8000f8e0205 */
[----:B------:R-:W-:-:S05]  /*11e0*/  @!P0 IMAD R23, R22, R13, UR4 ;  /* 0x0000000416178e24 */ /* 0x000fca000f8e020d */
[----:B-1----:R-:W-:-:S05]  /*11f0*/  @!P0 IADD3 R16, P4, PT, R23, R16, RZ ;  /* 0x0000001017108210 */ /* 0x002fca0007f9e0ff */
[----:B------:R-:W-:-:S05]  /*1200*/  @!P0 IMAD.X R17, RZ, RZ, R17, P4 ;  /* 0x000000ffff118224 */ /* 0x000fca00020e0611 */
[----:B------:R0:W2:Y:S01]  /*1210*/  @!P0 LDG.E.U8 R16, desc[UR8][R16.64] ;  /* 0x0000000810108981 */ /* 0x0000a2000c1e1100 */
[----:B------:R-:W-:Y:S01]  /*1220*/  @P3 IMAD R28, R14, UR13, R3 ;  /* 0x0000000d0e1c3c24 */ /* 0x000fe2000f8e0203 */
[----:B------:R-:W-:Y:S02]  /*1230*/  IADD3 R25, PT, PT, R0, 0x1, RZ ;  /* 0x0000000100197810 */ /* 0x000fe40007ffe0ff */
[----:B------:R-:W-:Y:S01]  /*1240*/  ISETP.NE.AND P6, PT, R4, RZ, PT ;  /* 0x000000ff0400720c */ /* 0x000fe20003fc5270 */
[----:B0-----:R-:W0:Y:S01]  /*1250*/  @P3 LDS R17, [UR6+0x90] ;  /* 0x00009006ff113984 */ /* 0x001e220008000800 */
[----:B--2---:R-:W-:Y:S02]  /*1260*/  @!P0 IMAD R22, R16, R19, RZ ;  /* 0x0000001310168224 */ /* 0x004fe400078e02ff */
[----:B------:R-:W1:Y:S04]  /*1270*/  @P3 LDC.64 R18, c[0x0][0x380] ;  /* 0x0000e000ff123b82 */ /* 0x000e680000000a00 */
[----:B------:R-:W2:Y:S02]  /*1280*/  @!P0 I2F.F64 R22, R22 ;  /* 0x0000001600168312 */ /* 0x000ea40000201c00 */
[----:B--2---:R-:W-:Y:S01]  /*1290*/  @!P0 DADD R38, R38, R22 ;  /* 0x0000000026268229 */ /* 0x004fe20000000016 */
[----:B------:R-:W-:-:S05]  /*12a0*/  @P3 IMAD R23, R28, R13, UR4 ;  /* 0x000000041c173e24 */ /* 0x000fca000f8e020d */
[----:B-1----:R-:W-:-:S05]  /*12b0*/  @P3 IADD3 R18, P4, PT, R23, R18, RZ ;  /* 0x0000001217123210 */ /* 0x002fca0007f9e0ff */
[----:B------:R-:W-:-:S05]  /*12c0*/  @P3 IMAD.X R19, RZ, RZ, R19, P4 ;  /* 0x000000ffff133224 */ /* 0x000fca00020e0613 */
[----:B------:R1:W0:Y:S01]  /*12d0*/  @P3 LDG.E.U8 R18, desc[UR8][R18.64] ;  /* 0x0000000812123981 */ /* 0x000222000c1e1100 */
[----:B------:R-:W-:-:S04]  /*12e0*/  ISETP.GE.U32.AND P0, PT, R25, UR12, PT ;  /* 0x0000000c19007c0c */ /* 0x000fc8000bf06070 */
[----:B------:R-:W-:-:S04]  /*12f0*/  ISETP.GT.AND P0, PT, R25, -0x1, !P0 ;  /* 0xffffffff1900780c */ /* 0x000fc80004704270 */
[----:B------:R-:W-:-:S13]  /*1300*/  PLOP3.LUT P1, PT, P6, P0, PT, 0x80, 0x8 ;  /* 0x000000000008781c */ /* 0x000fda0003721070 */
[----:B------:R-:W2:Y:S01]  /*1310*/  @P1 LDC.64 R22, c[0x0][0x380] ;  /* 0x0000e000ff161b82 */ /* 0x000ea20000000a00 */
[----:B------:R-:W-:Y:S01]  /*1320*/  IMAD R24, R13, UR13, R24 ;  /* 0x0000000d0d187c24 */ /* 0x000fe2000f8e0218 */
[----:B------:R-:W-:Y:S01]  /*1330*/  ISETP.GE.U32.OR P5, PT, R5, UR13, !P0 ;  /* 0x0000000d05007c0c */ /* 0x000fe2000c7a6470 */
[----:B------:R-:W-:Y:S01]  /*1340*/  IMAD R21, R13, UR13, R21 ;  /* 0x0000000d0d157c24 */ /* 0x000fe2000f8e0215 */
[----:B-1----:R-:W1:Y:S02]  /*1350*/  @P1 LDS R19, [UR6+0xc] ;  /* 0x00000c06ff131984 */ /* 0x002e640008000800 */
[----:B--2---:R-:W-:-:S04]  /*1360*/  @P1 IADD3 R22, P4, PT, R24, R22, RZ ;  /* 0x0000001618161210 */ /* 0x004fc80007f9e0ff */
[----:B------:R-:W-:-:S05]  /*1370*/  @P1 IADD3.X R23, PT, PT, RZ, R23, RZ, P4, !PT ;  /* 0x00000017ff171210 */ /* 0x000fca00027fe4ff */
[----:B------:R-:W1:Y:S01]  /*1380*/  @P1 LDG.E.U8 R22, desc[UR8][R22.64] ;  /* 0x0000000816161981 */ /* 0x000e62000c1e1100 */
[----:B0-----:R-:W-:-:S04]  /*1390*/  @P3 IMAD R25, R18, R17, RZ ;  /* 0x0000001112193224 */ /* 0x001fc800078e02ff */
[----:B------:R0:W2:Y:S02]  /*13a0*/  @P3 I2F.F64 R16, R25 ;  /* 0x0000001900103312 */ /* 0x0000a40000201c00 */
[----:B0-----:R-:W0:Y:S01]  /*13b0*/  @!P5 LDS R25, [UR6+0x20] ;  /* 0x00002006ff19d984 */ /* 0x001e220008000800 */
[----:B--2---:R-:W-:Y:S01]  /*13c0*/  @P3 DADD R38, R38, R16 ;  /* 0x0000000026263229 */ /* 0x004fe20000000010 */
[----:B------:R-:W2:Y:S02]  /*13d0*/  @!P5 LDC.64 R16, c[0x0][0x380] ;  /* 0x0000e000ff10db82 */ /* 0x000ea40000000a00 */
[----:B--2---:R-:W-:-:S05]  /*13e0*/  @!P5 IADD3 R16, P3, PT, R21, R16, RZ ;  /* 0x000000101510d210 */ /* 0x004fca0007f7e0ff */
[----:B------:R-:W-:-:S05]  /*13f0*/  @!P5 IMAD.X R17, RZ, RZ, R17, P3 ;  /* 0x000000ffff11d224 */ /* 0x000fca00018e0611 */
[----:B------:R-:W0:Y:S01]  /*1400*/  @!P5 LDG.E.U8 R16, desc[UR8][R16.64] ;  /* 0x000000081010d981 */ /* 0x000e22000c1e1100 */
[----:B-1----:R-:W-:-:S04]  /*1410*/  @P1 IMAD R30, R22, R19, RZ ;  /* 0x00000013161e1224 */ /* 0x002fc800078e02ff */
[----:B------:R-:W1:Y:S02]  /*1420*/  @P1 I2F.F64 R18, R30 ;  /* 0x0000001e00121312 */ /* 0x000e640000201c00 */
[----:B-1----:R-:W-:Y:S01]  /*1430*/  @P1 DADD R40, R40, R18 ;  /* 0x0000000028281229 */ /* 0x002fe20000000012 */
[----:B------:R-:W1:Y:S01]  /*1440*/  @!P2 LDC.64 R18, c[0x0][0x380] ;  /* 0x0000e000ff12ab82 */ /* 0x000e620000000a00 */
[----:B------:R-:W-:Y:S01]  /*1450*/  @!P2 IMAD R28, R14, UR13, R7 ;  /* 0x0000000d0e1cac24 */ /* 0x000fe2000f8e0207 */
[----:B------:R-:W-:Y:S02]  /*1460*/  P2R R33, PR, RZ, 0x2 ;  /* 0x00000002ff217803 */ /* 0x000fe40000000000 */
[----:B------:R-:W-:Y:S01]  /*1470*/  ISETP.NE.AND P1, PT, R11, RZ, PT ;  /* 0x000000ff0b00720c */ /* 0x000fe20003f25270 */
[----:B------:R-:W-:-:S05]  /*1480*/  @!P2 IMAD R11, R28, R13, UR4 ;  /* 0x000000041c0bae24 */ /* 0x000fca000f8e020d */
[----:B-1----:R-:W-:Y:S01]  /*1490*/  @!P2 IADD3 R18, P3, PT, R11, R18, RZ ;  /* 0x000000120b12a210 */ /* 0x002fe20007f7e0ff */
[----:B------:R-:W-:Y:S01]  /*14a0*/  IMAD R20, R13, UR13, R20 ;  /* 0x0000000d0d147c24 */ /* 0x000fe2000f8e0214 */
[----:B------:R-:W1:Y:S02]  /*14b0*/  @!P2 LDS R11, [UR6+0xa4] ;  /* 0x0000a406ff0ba984 */ /* 0x000e640008000800 */
[----:B------:R-:W-:-:S05]  /*14c0*/  @!P2 IADD3.X R19, PT, PT, RZ, R19, RZ, P3, !PT ;  /* 0x00000013ff13a210 */ /* 0x000fca0001ffe4ff */
[----:B------:R2:W1:Y:S01]  /*14d0*/  @!P2 LDG.E.U8 R18, desc[UR8][R18.64] ;  /* 0x000000081212a981 */ /* 0x000462000c1e1100 */
[----:B------:R-:W-:-:S03]  /*14e0*/  ISETP.GE.U32.OR P4, PT, R7, UR13, !P0 ;  /* 0x0000000d07007c0c */ /* 0x000fc6000c786470 */
[----:B--2---:R-:W2:Y:S01]  /*14f0*/  @P0 LDS R19, [UR6+0x34] ;  /* 0x00003406ff130984 */ /* 0x004ea20008000800 */
[----:B0-----:R-:W-:-:S04]  /*1500*/  @!P5 IMAD R25, R16, R25, RZ ;  /* 0x000000191019d224 */ /* 0x001fc800078e02ff */
[----:B------:R-:W0:Y:S02]  /*1510*/  @!P5 I2F.F64 R22, R25 ;  /* 0x000000190016d312 */ /* 0x000e240000201c00 */
[----:B0-----:R-:W-:Y:S01]  /*1520*/  @!P5 DADD R40, R40, R22 ;  /* 0x000000002828d229 */ /* 0x001fe20000000016 */
[----:B------:R-:W0:Y:S02]  /*1530*/  @P0 LDC.64 R22, c[0x0][0x380] ;  /* 0x0000e000ff160b82 */ /* 0x000e240000000a00 */
[----:B0-----:R-:W-:-:S05]  /*1540*/  @P0 IADD3 R22, P3, PT, R20, R22, RZ ;  /* 0x0000001614160210 */ /* 0x001fca0007f7e0ff */
[----:B------:R-:W-:-:S05]  /*1550*/  @P0 IMAD.X R23, RZ, RZ, R23, P3 ;  /* 0x000000ffff170224 */ /* 0x000fca00018e0617 */
[----:B------:R-:W2:Y:S01]  /*1560*/  @P0 LDG.E.U8 R22, desc[UR8][R22.64] ;  /* 0x0000000816160981 */ /* 0x000ea2000c1e1100 */
[----:B-1----:R-:W-:-:S04]  /*1570*/  @!P2 IMAD R11, R18, R11, RZ ;  /* 0x0000000b120ba224 */ /* 0x002fc800078e02ff */
[----:B------:R-:W0:Y:S02]  /*1580*/  @!P2 I2F.F64 R16, R11 ;  /* 0x0000000b0010a312 */ /* 0x000e240000201c00 */
[----:B0-----:R-:W-:Y:S01]  /*1590*/  @!P2 DADD R38, R38, R16 ;  /* 0x000000002626a229 */ /* 0x001fe20000000010 */
[----:B------:R-:W0:Y:S01]  /*15a0*/  @!P4 LDC.64 R16, c[0x0][0x380] ;  /* 0x0000e000ff10cb82 */ /* 0x000e220000000a00 */
[----:B------:R-:W-:-:S05]  /*15b0*/  IMAD R29, R13, UR13, R29 ;  /* 0x0000000d0d1d7c24 */ /* 0x000fca000f8e021d */
[----:B0-----:R-:W-:-:S04]  /*15c0*/  @!P4 IADD3 R16, P2, PT, R29, R16, RZ ;  /* 0x000000101d10c210 */ /* 0x001fc80007f5e0ff */
[----:B------:R-:W-:-:S05]  /*15d0*/  @!P4 IADD3.X R17, PT, PT, RZ, R17, RZ, P2, !PT ;  /* 0x00000011ff11c210 */ /* 0x000fca00017fe4ff */
[----:B------:R-:W3:Y:S01]  /*15e0*/  @!P4 LDG.E.U8 R16, desc[UR8][R16.64] ;  /* 0x000000081010c981 */ /* 0x000ee2000c1e1100 */
[----:B------:R-:W-:-:S04]  /*15f0*/  VIADD R11, R3, 0x2 ;  /* 0x00000002030b7836 */ /* 0x000fc80000000000 */
[----:B------:R-:W-:-:S04]  /*1600*/  @!P1 IMAD R14, R14, UR13, R11 ;  /* 0x0000000d0e0e9c24 */ /* 0x000fc8000f8e020b */
[----:B------:R-:W-:Y:S02]  /*1610*/  @!P1 IMAD R25, R14, R13, UR4 ;  /* 0x000000040e199e24 */ /* 0x000fe4000f8e020d */
[----:B--2---:R-:W-:-:S04]  /*1620*/  @P0 IMAD R28, R22, R19, RZ ;  /* 0x00000013161c0224 */ /* 0x004fc800078e02ff */
[----:B------:R-:W0:Y:S02]  /*1630*/  @P0 I2F.F64 R18, R28 ;  /* 0x0000001c00120312 */ /* 0x000e240000201c00 */
[----:B0-----:R-:W-:Y:S01]  /*1640*/  @P0 DADD R40, R40, R18 ;  /* 0x0000000028280229 */ /* 0x001fe20000000012 */
[----:B------:R-:W0:Y:S02]  /*1650*/  @!P1 LDC.64 R18, c[0x0][0x380] ;  /* 0x0000e000ff129b82 */ /* 0x000e240000000a00 */
[----:B0-----:R-:W-:Y:S02]  /*1660*/  @!P1 IADD3 R18, P2, PT, R25, R18, RZ ;  /* 0x0000001219129210 */ /* 0x001fe40007f5e0ff */
[----:B------:R-:W3:Y:S02]  /*1670*/  @!P4 LDS R25, [UR6+0x48] ;  /* 0x00004806ff19c984 */ /* 0x000ee40008000800 */
[----:B------:R-:W-:-:S05]  /*1680*/  @!P1 IADD3.X R19, PT, PT, RZ, R19, RZ, P2, !PT ;  /* 0x00000013ff139210 */ /* 0x000fca00017fe4ff */
[----:B------:R-:W2:Y:S01]  /*1690*/  @!P1 LDG.E.U8 R18, desc[UR8][R18.64] ;  /* 0x0000000812129981 */ /* 0x000ea2000c1e1100 */
[----:B---3--:R-:W-:-:S04]  /*16a0*/  @!P4 IMAD R25, R16, R25, RZ ;  /* 0x000000191019c224 */ /* 0x008fc800078e02ff */
[----:B------:R-:W0:Y:S02]  /*16b0*/  @!P4 I2F.F64 R22, R25 ;  /* 0x000000190016c312 */ /* 0x000e240000201c00 */
[----:B0-----:R-:W-:Y:S01]  /*16c0*/  @!P4 DADD R40, R40, R22 ;  /* 0x000000002828c229 */ /* 0x001fe20000000016 */
[----:B------:R-:W2:Y:S01]  /*16d0*/  @!P1 LDS R23, [UR6+0xb8] ;  /* 0x0000b806ff179984 */ /* 0x000ea20008000800 */
[----:B------:R-:W-:Y:S01]  /*16e0*/  ISETP.GE.U32.OR P3, PT, R27, UR13, !P0 ;  /* 0x0000000d1b007c0c */ /* 0x000fe2000c766470 */
[----:B------:R-:W-:Y:S02]  /*16f0*/  IMAD R26, R13, UR13, R26 ;  /* 0x0000000d0d1a7c24 */ /* 0x000fe4000f8e021a */
[----:B------:R-:W-:Y:S02]  /*1700*/  VIADD R14, R0, 0x2 ;  /* 0x00000002000e7836 */ /* 0x000fe40000000000 */
[----:B--2---:R-:W-:-:S08]  /*1710*/  @!P1 IMAD R22, R18, R23, RZ ;  /* 0x0000001712169224 */ /* 0x004fd000078e02ff */
[----:B------:R-:W0:Y:S01]  /*1720*/  @!P3 LDC.64 R18, c[0x0][0x380] ;  /* 0x0000e000ff12bb82 */ /* 0x000e220000000a00 */
[----:B------:R-:W1:Y:S01]  /*1730*/  @!P1 I2F.F64 R22, R22 ;  /* 0x0000001600169312 */ /* 0x000e620000201c00 */
[----:B0-----:R-:W-:-:S04]  /*1740*/  @!P3 IADD3 R18, P5, PT, R26, R18, RZ ;  /* 0x000000121a12b210 */ /* 0x001fc80007fbe0ff */
[----:B------:R-:W-:Y:S01]  /*1750*/  @!P3 IADD3.X R19, PT, PT, RZ, R19, RZ, P5, !PT ;  /* 0x00000013ff13b210 */ /* 0x000fe20002ffe4ff */
[----:B-1----:R-:W-:-:S04]  /*1760*/  @!P1 DADD R38, R38, R22 ;  /* 0x0000000026269229 */ /* 0x002fc80000000016 */
[----:B------:R-:W2:Y:S01]  /*1770*/  @!P3 LDG.E.U8 R18, desc[UR8][R18.64] ;  /* 0x000000081212b981 */ /* 0x000ea2000c1e1100 */
[----:B------:R-:W-:-:S04]  /*1780*/  ISETP.GE.U32.AND P1, PT, R14, UR12, PT ;  /* 0x0000000c0e007c0c */ /* 0x000fc8000bf26070 */
[----:B------:R-:W-:-:S04]  /*1790*/  ISETP.GT.AND P1, PT, R14, -0x1, !P1 ;  /* 0xffffffff0e00780c */ /* 0x000fc80004f24270 */
[----:B------:R-:W-:-:S13]  /*17a0*/  PLOP3.LUT P2, PT, P6, P1, PT, 0x80, 0x8 ;  /* 0x000000000008781c */ /* 0x000fda0003743070 */
[----:B------:R-:W0:Y:S01]  /*17b0*/  @P2 LDC.64 R16, c[0x0][0x380] ;  /* 0x0000e000ff102b82 */ /* 0x000e220000000a00 */
[----:B------:R-:W-:-:S05]  /*17c0*/  IMAD R23, R13, UR13, R24 ;  /* 0x0000000d0d177c24 */ /* 0x000fca000f8e0218 */
[----:B0-----:R-:W-:Y:S02]  /*17d0*/  @P2 IADD3 R16, P4, PT, R23, R16, RZ ;  /* 0x0000001017102210 */ /* 0x001fe40007f9e0ff */
[----:B------:R-:W2:Y:S03]  /*17e0*/  @!P3 LDS R23, [UR6+0x5c] ;  /* 0x00005c06ff17b984 */ /* 0x000ea60008000800 */
[----:B------:R-:W-:-:S05]  /*17f0*/  @P2 IMAD.X R17, RZ, RZ, R17, P4 ;  /* 0x000000ffff112224 */ /* 0x000fca00020e0611 */
[----:B------:R-:W3:Y:S01]  /*1800*/  @P2 LDG.E.U8 R16, desc[UR8][R16.64] ;  /* 0x0000000810102981 */ /* 0x000ee2000c1e1100 */
[----:B------:R-:W-:-:S13]  /*1810*/  ISETP.GE.U32.OR P4, PT, R5, UR13, !P1 ;  /* 0x0000000d05007c0c */ /* 0x000fda000cf86470 */
[----:B------:R-:W0:Y:S01]  /*1820*/  @!P4 LDC.64 R24, c[0x0][0x380] ;  /* 0x0000e000ff18cb82 */ /* 0x000e220000000a00 */
[----:B------:R-:W-:Y:S01]  /*1830*/  ISETP.GE.U32.OR P5, PT, R7, UR13, !P1 ;  /* 0x0000000d07007c0c */ /* 0x000fe2000cfa6470 */
[C---:B------:R-:W-:Y:S01]  /*1840*/  IMAD R21, R13.reuse, UR13, R21 ;  /* 0x0000000d0d157c24 */ /* 0x040fe2000f8e0215 */
[----:B------:R-:W-:Y:S01]  /*1850*/  P2R R31, PR, RZ, 0x1 ;  /* 0x00000001ff1f7803 */ /* 0x000fe20000000000 */
[----:B------:R-:W-:Y:S01]  /*1860*/  IMAD R35, R13, UR13, R20 ;  /* 0x0000000d0d237c24 */ /* 0x000fe2000f8e0214 */
[----:B------:R-:W-:Y:S02]  /*1870*/  ISETP.GE.U32.OR P6, PT, R27, UR13, !P1 ;  /* 0x0000000d1b007c0c */ /* 0x000fe4000cfc6470 */
[----:B0-----:R-:W-:-:S07]  /*1880*/  @!P4 IADD3 R36, P0, PT, R21, R24, RZ ;  /* 0x000000181524c210 */ /* 0x001fce0007f1e0ff */
[----:B------:R-:W0:Y:S01]  /*1890*/  @!P5 LDC.64 R20, c[0x0][0x380] ;  /* 0x0000e000ff14db82 */ /* 0x000e220000000a00 */
[C---:B------:R-:W-:Y:S01]  /*18a0*/  IMAD R29, R13.reuse, UR13, R29 ;  /* 0x0000000d0d1d7c24 */ /* 0x040fe2000f8e021d */
[----:B------:R-:W-:Y:S01]  /*18b0*/  P2R R32, PR, RZ, 0x8 ;  /* 0x00000008ff207803 */ /* 0x000fe20000000000 */
[----:B------:R-:W-:Y:S01]  /*18c0*/  IMAD R27, R13, UR13, R26 ;  /* 0x0000000d0d1b7c24 */ /* 0x000fe2000f8e021a */
[----:B------:R-:W-:Y:S01]  /*18d0*/  P2R R24, PR, RZ, 0x10 ;  /* 0x00000010ff187803 */ /* 0x000fe20000000000 */
[----:B--2---:R-:W-:-:S03]  /*18e0*/  @!P3 IMAD R28, R18, R23, RZ ;  /* 0x00000017121cb224 */ /* 0x004fc600078e02ff */
[----:B------:R-:W1:Y:S01]  /*18f0*/  @!P6 LDC.64 R18, c[0x0][0x380] ;  /* 0x0000e000ff12eb82 */ /* 0x000e620000000a00 */
[----:B------:R-:W2:Y:S02]  /*1900*/  @!P3 I2F.F64 R22, R28 ;  /* 0x0000001c0016b312 */ /* 0x000ea40000201c00 */
[----:B--2---:R-:W-:Y:S01]  /*1910*/  @!P3 DADD R40, R40, R22 ;  /* 0x000000002828b229 */ /* 0x004fe20000000016 */
[----:B------:R-:W3:Y:S01]  /*1920*/  @P2 LDS R23, [UR6+0x10] ;  /* 0x00001006ff172984 */ /* 0x000ee20008000800 */
[----:B------:R-:W-:Y:S01]  /*1930*/  P2R R28, PR, RZ, 0x1 ;  /* 0x00000001ff1c7803 */ /* 0x000fe20000000000 */
[----:B---3--:R-:W-:-:S04]  /*1940*/  @P2 IMAD R30, R16, R23, RZ ;  /* 0x00000017101e2224 */ /* 0x008fc800078e02ff */
[----:B------:R-:W2:Y:S02]  /*1950*/  @P2 I2F.F64 R22, R30 ;  /* 0x0000001e00162312 */ /* 0x000ea40000201c00 */
[----:B--2---:R-:W-:Y:S01]  /*1960*/  @P2 DADD R40, R40, R22 ;  /* 0x0000000028282229 */ /* 0x004fe20000000016 */
[----:B------:R-:W2:Y:S01]  /*1970*/  @P1 LDC.64 R22, c[0x0][0x380] ;  /* 0x0000e000ff161b82 */ /* 0x000ea20000000a00 */
[----:B0-----:R-:W-:-:S04]  /*1980*/  @!P5 IADD3 R30, P0, PT, R29, R20, RZ ;  /* 0x000000141d1ed210 */ /* 0x001fc80007f1e0ff */
[----:B------:R-:W-:Y:S02]  /*1990*/  P2R R20, PR, RZ, 0x1 ;  /* 0x00000001ff147803 */ /* 0x000fe40000000000 */
[----:B------:R-:W-:Y:S02]  /*19a0*/  ISETP.GE.U32.AND P0, PT, R0, UR12, PT ;  /* 0x0000000c00007c0c */ /* 0x000fe4000bf06070 */
[----:B------:R-:W-:Y:S02]  /*19b0*/  P2R R16, PR, RZ, 0x4 ;  /* 0x00000004ff107803 */ /* 0x000fe40000000000 */
[----:B------:R-:W-:Y:S02]  /*19c0*/  ISETP.NE.AND P3, PT, R4, RZ, PT ;  /* 0x000000ff0400720c */ /* 0x000fe40003f65270 */
[----:B------:R-:W-:Y:S02]  /*19d0*/  ISETP.GT.AND P0, PT, R0, -0x1, !P0 ;  /* 0xffffffff0000780c */ /* 0x000fe40004704270 */
[----:B--2---:R-:W-:-:S04]  /*19e0*/  @P1 IADD3 R34, P2, PT, R35, R22, RZ ;  /* 0x0000001623221210 */ /* 0x004fc80007f5e0ff */
[----:B------:R-:W-:Y:S02]  /*19f0*/  P2R R17, PR, RZ, 0x4 ;  /* 0x00000004ff117803 */ /* 0x000fe40000000000 */
[----:B------:R-:W-:Y:S02]  /*1a00*/  PLOP3.LUT P2, PT, P3, P0, PT, 0x80, 0x8 ;  /* 0x000000000008781c */ /* 0x000fe40001f41070 */
[----:B-1----:R-:W-:-:S11]  /*1a10*/  @!P6 IADD3 R22, P4, PT, R27, R18, RZ ;  /* 0x000000121b16e210 */ /* 0x002fd60007f9e0ff */
[----:B------:R-:W0:Y:S01]  /*1a20*/  @P2 LDC.64 R26, c[0x0][0x380] ;  /* 0x0000e000ff1a2b82 */ /* 0x000e220000000a00 */
[----:B------:R-:W-:Y:S01]  /*1a30*/  IADD3 R29, PT, PT, R3, -0x2, RZ ;  /* 0xfffffffe031d7810 */ /* 0x000fe20007ffe0ff */
[----:B------:R-:W1:Y:S04]  /*1a40*/  @P2 LDS R35, [UR6+0x6c] ;  /* 0x00006c06ff232984 */ /* 0x000e680008000800 */
[----:B------:R-:W-:-:S04]  /*1a50*/  @P2 IMAD R42, R0, UR13, R29 ;  /* 0x0000000d002a2c24 */ /* 0x000fc8000f8e021d */
[----:B------:R-:W-:-:S05]  /*1a60*/  @P2 IMAD R45, R42, R13, UR4 ;  /* 0x000000042a2d2e24 */ /* 0x000fca000f8e020d */
[----:B0-----:R-:W-:-:S05]  /*1a70*/  @P2 IADD3 R44, P3, PT, R45, R26, RZ ;  /* 0x0000001a2d2c2210 */ /* 0x001fca0007f7e0ff */
[----:B------:R-:W-:-:S05]  /*1a80*/  @P2 IMAD.X R45, RZ, RZ, R27, P3 ;  /* 0x000000ffff2d2224 */ /* 0x000fca00018e061b */
[----:B------:R-:W1:Y:S02]  /*1a90*/  @P2 LDG.E.U8 R44, desc[UR8][R44.64] ;  /* 0x000000082c2c2981 */ /* 0x000e64000c1e1100 */
[----:B-1----:R-:W-:-:S04]  /*1aa0*/  @P2 IMAD R35, R44, R35, RZ ;  /* 0x000000232c232224 */ /* 0x002fc800078e02ff */
[----:B------:R-:W0:Y:S02]  /*1ab0*/  @P2 I2F.F64 R26, R35 ;  /* 0x00000023001a2312 */ /* 0x000e240000201c00 */
[----:B0-----:R-:W-:Y:S01]  /*1ac0*/  @P2 DADD R38, R38, R26 ;  /* 0x0000000026262229 */ /* 0x001fe2000000001a */
[----:B------:R-:W-:-:S13]  /*1ad0*/  ISETP.GE.U32.OR P2, PT, R5, UR13, !P0 ;  /* 0x0000000d05007c0c */ /* 0x000fda000c746470 */
[----:B------:R-:W0:Y:S01]  /*1ae0*/  @!P2 LDC.64 R26, c[0x0][0x380] ;  /* 0x0000e000ff1aab82 */ /* 0x000e220000000a00 */
[----:B------:R-:W-:Y:S01]  /*1af0*/  @!P2 IMAD R42, R0, UR13, R5 ;  /* 0x0000000d002aac24 */ /* 0x000fe2000f8e0205 */
[----:B------:R-:W1:Y:S03]  /*1b00*/  @!P2 LDS R37, [UR6+0x80] ;  /* 0x00008006ff25a984 */ /* 0x000e660008000800 */
[----:B------:R-:W-:-:S05]  /*1b10*/  @!P2 IMAD R43, R42, R13, UR4 ;  /* 0x000000042a2bae24 */ /* 0x000fca000f8e020d */
[----:B0-----:R-:W-:-:S04]  /*1b20*/  @!P2 IADD3 R42, P3, PT, R43, R26, RZ ;  /* 0x0000001a2b2aa210 */ /* 0x001fc80007f7e0ff */
[----:B------:R-:W-:-:S05]  /*1b30*/  @!P2 IADD3.X R43, PT, PT, RZ, R27, RZ, P3, !PT ;  /* 0x0000001bff2ba210 */ /* 0x000fca0001ffe4ff */
[----:B------:R-:W1:Y:S01]  /*1b40*/  @!P2 LDG.E.U8 R42, desc[UR8][R42.64] ;  /* 0x000000082a2aa981 */ /* 0x000e62000c1e1100 */
[----:B------:R-:W-:-:S04]  /*1b50*/  @P0 IMAD R44, R0, UR13, R3 ;  /* 0x0000000d002c0c24 */ /* 0x000fc8000f8e0203 */
[----:B------:R-:W-:Y:S02]  /*1b60*/  @P0 IMAD R45, R44, R13, UR4 ;  /* 0x000000042c2d0e24 */ /* 0x000fe4000f8e020d */
[----:B-1----:R-:W-:-:S04]  /*1b70*/  @!P2 IMAD R37, R42, R37, RZ ;  /* 0x000000252a25a224 */ /* 0x002fc800078e02ff */
[----:B------:R-:W0:Y:S02]  /*1b80*/  @!P2 I2F.F64 R26, R37 ;  /* 0x00000025001aa312 */ /* 0x000e240000201c00 */
[----:B0-----:R-:W-:Y:S01]  /*1b90*/  @!P2 DADD R38, R38, R26 ;  /* 0x000000002626a229 */ /* 0x001fe2000000001a */
[----:B------:R-:W0:Y:S02]  /*1ba0*/  @P0 LDC.64 R26, c[0x0][0x380] ;  /* 0x0000e000ff1a0b82 */ /* 0x000e240000000a00 */
[----:B0-----:R-:W-:-:S05]  /*1bb0*/  @P0 IADD3 R44, P3, PT, R45, R26, RZ ;  /* 0x0000001a2d2c0210 */ /* 0x001fca0007f7e0ff */
[----:B------:R-:W-:-:S05]  /*1bc0*/  @P0 IMAD.X R45, RZ, RZ, R27, P3 ;  /* 0x000000ffff2d0224 */ /* 0x000fca00018e061b */
[----:B------:R-:W2:Y:S01]  /*1bd0*/  @P0 LDG.E.U8 R44, desc[UR8][R44.64] ;  /* 0x000000082c2c0981 */ /* 0x000ea2000c1e1100 */
[----:B------:R-:W-:-:S03]  /*1be0*/  ISETP.NE.AND P2, PT, R33, RZ, PT ;  /* 0x000000ff2100720c */ /* 0x000fc60003f45270 */
[----:B------:R-:W2:Y:S01]  /*1bf0*/  @P0 LDS R33, [UR6+0x94] ;  /* 0x00009406ff210984 */ /* 0x000ea20008000800 */
[----:B------:R-:W-:Y:S02]  /*1c00*/  P2R R18, PR, RZ, 0x10 ;  /* 0x00000010ff127803 */ /* 0x000fe40000000000 */
[----:B------:R-:W-:-:S13]  /*1c10*/  ISETP.GE.U32.OR P4, PT, R7, UR13, !P0 ;  /* 0x0000000d07007c0c */ /* 0x000fda000c786470 */
[----:B------:R-:W-:Y:S01]  /*1c20*/  @!P4 IMAD R42, R0, UR13, R7 ;  /* 0x0000000d002acc24 */ /* 0x000fe2000f8e0207 */
[----:B------:R-:W0:Y:S03]  /*1c30*/  @!P4 LDS R35, [UR6+0xa8] ;  /* 0x0000a806ff23c984 */ /* 0x000e260008000800 */
[----:B------:R-:W-:Y:S02]  /*1c40*/  @!P4 IMAD R43, R42, R13, UR4 ;  /* 0x000000042a2bce24 */ /* 0x000fe4000f8e020d */
[----:B--2---:R-:W-:-:S04]  /*1c50*/  @P0 IMAD R33, R44, R33, RZ ;  /* 0x000000212c210224 */ /* 0x004fc800078e02ff */
[----:B------:R-:W1:Y:S02]  /*1c60*/  @P0 I2F.F64 R26, R33 ;  /* 0x00000021001a0312 */ /* 0x000e640000201c00 */
[----:B-1----:R-:W-:Y:S01]  /*1c70*/  @P0 DADD R38, R38, R26 ;  /* 0x0000000026260229 */ /* 0x002fe2000000001a */
[----:B------:R-:W1:Y:S02]  /*1c80*/  @!P4 LDC.64 R26, c[0x0][0x380] ;  /* 0x0000e000ff1acb82 */ /* 0x000e640000000a00 */
[----:B-1----:R-:W-:-:S04]  /*1c90*/  @!P4 IADD3 R42, P3, PT, R43, R26, RZ ;  /* 0x0000001a2b2ac210 */ /* 0x002fc80007f7e0ff */
[----:B------:R-:W-:-:S05]  /*1ca0*/  @!P4 IADD3.X R43, PT, PT, RZ, R27, RZ, P3, !PT ;  /* 0x0000001bff2bc210 */ /* 0x000fca0001ffe4ff */
[----:B------:R-:W0:Y:S01]  /*1cb0*/  @!P4 LDG.E.U8 R42, desc[UR8][R42.64] ;  /* 0x000000082a2ac981 */ /* 0x000e22000c1e1100 */
[----:B------:R-:W-:Y:S01]  /*1cc0*/  ISETP.NE.AND P3, PT, R32, RZ, PT ;  /* 0x000000ff2000720c */ /* 0x000fe20003f65270 */
[----:B0-----:R-:W-:-:S04]  /*1cd0*/  @!P4 IMAD R35, R42, R35, RZ ;  /* 0x000000232a23c224 */ /* 0x001fc800078e02ff */
[----:B------:R-:W0:Y:S02]  /*1ce0*/  @!P4 I2F.F64 R26, R35 ;  /* 0x00000023001ac312 */ /* 0x000e240000201c00 */
[----:B0-----:R-:W-:Y:S01]  /*1cf0*/  @!P4 DADD R38, R38, R26 ;  /* 0x000000002626c229 */ /* 0x001fe2000000001a */
[----:B------:R-:W-:-:S13]  /*1d00*/  ISETP.GE.U32.OR P4, PT, R11, UR13, !P0 ;  /* 0x0000000d0b007c0c */ /* 0x000fda000c786470 */
[----:B------:R-:W0:Y:S01]  /*1d10*/  @!P4 LDC.64 R26, c[0x0][0x380] ;  /* 0x0000e000ff1acb82 */ /* 0x000e220000000a00 */
[----:B------:R-:W-:-:S04]  /*1d20*/  @!P4 IMAD R32, R0, UR13, R11 ;  /* 0x0000000d0020cc24 */ /* 0x000fc8000f8e020b */
[----:B------:R-:W-:-:S05]  /*1d30*/  @!P4 IMAD R33, R32, R13, UR4 ;  /* 0x000000042021ce24 */ /* 0x000fca000f8e020d */
[----:B0-----:R-:W-:-:S05]  /*1d40*/  @!P4 IADD3 R32, P0, PT, R33, R26, RZ ;  /* 0x0000001a2120c210 */ /* 0x001fca0007f1e0ff */
[----:B------:R-:W-:-:S05]  /*1d50*/  @!P4 IMAD.X R33, RZ, RZ, R27, P0 ;  /* 0x000000ffff21c224 */ /* 0x000fca00000e061b */
[----:B------:R0:W2:Y:S01]  /*1d60*/  @!P4 LDG.E.U8 R32, desc[UR8][R32.64] ;  /* 0x000000082020c981 */ /* 0x0000a2000c1e1100 */
[----:B------:R-:W-:-:S03]  /*1d70*/  ISETP.NE.AND P0, PT, R31, RZ, PT ;  /* 0x000000ff1f00720c */ /* 0x000fc60003f05270 */
[----:B------:R-:W2:Y:S04]  /*1d80*/  @!P4 LDS R31, [UR6+0xbc] ;  /* 0x0000bc06ff1fc984 */ /* 0x000ea80008000800 */
[----:B0-----:R-:W0:Y:S01]  /*1d90*/  @P2 LDS R33, [UR6+0x70] ;  /* 0x00007006ff212984 */ /* 0x001e220008000800 */
[----:B--2---:R-:W-:-:S04]  /*1da0*/  @!P4 IMAD R31, R32, R31, RZ ;  /* 0x0000001f201fc224 */ /* 0x004fc800078e02ff */
[----:B------:R-:W1:Y:S01]  /*1db0*/  @!P4 I2F.F64 R26, R31 ;  /* 0x0000001f001ac312 */ /* 0x000e620000201c00 */
[----:B------:R-:W-:Y:S01]  /*1dc0*/  IADD3 R32, PT, PT, R0, 0x1, RZ ;  /* 0x0000000100207810 */ /* 0x000fe20007ffe0ff */
[----:B-1----:R-:W-:-:S04]  /*1dd0*/  @!P4 DADD R38, R38, R26 ;  /* 0x000000002626c229 */ /* 0x002fc8000000001a */
[----:B------:R-:W-:-:S04]  /*1de0*/  @P2 IMAD R26, R32, UR13, R29 ;  /* 0x0000000d201a2c24 */ /* 0x000fc8000f8e021d */
[----:B------:R-:W-:Y:S02]  /*1df0*/  @P2 IMAD R45, R26, R13, UR4 ;  /* 0x000000041a2d2e24 */ /* 0x000fe4000f8e020d */
[----:B------:R-:W1:Y:S03]  /*1e00*/  @P2 LDC.64 R26, c[0x0][0x380] ;  /* 0x0000e000ff1a2b82 */ /* 0x000e660000000a00 */
[----:B-1----:R-:W-:-:S05]  /*1e10*/  @P2 IADD3 R44, P4, PT, R45, R26, RZ ;  /* 0x0000001a2d2c2210 */ /* 0x002fca0007f9e0ff */
[----:B------:R-:W-:-:S05]  /*1e20*/  @P2 IMAD.X R45, RZ, RZ, R27, P4 ;  /* 0x000000ffff2d2224 */ /* 0x000fca00020e061b */
[----:B------:R-:W0:Y:S01]  /*1e30*/  @P2 LDG.E.U8 R44, desc[UR8][R44.64] ;  /* 0x000000082c2c2981 */ /* 0x000e22000c1e1100 */
[----:B------:R-:W-:-:S13]  /*1e40*/  ISETP.GE.U32.OR P4, PT, R5, UR13, !P0 ;  /* 0x0000000d05007c0c */ /* 0x000fda000c786470 */
[----:B------:R-:W1:Y:S01]  /*1e50*/  @!P4 LDS R31, [UR6+0x84] ;  /* 0x00008406ff1fc984 */ /* 0x000e620008000800 */
[----:B0-----:R-:W-:-:S04]  /*1e60*/  @P2 IMAD R33, R44, R33, RZ ;  /* 0x000000212c212224 */ /* 0x001fc800078e02ff */
[----:B------:R-:W0:Y:S02]  /*1e70*/  @P2 I2F.F64 R26, R33 ;  /* 0x00000021001a2312 */ /* 0x000e240000201c00 */
[----:B0-----:R-:W-:Y:S01]  /*1e80*/  @P2 DADD R38, R38, R26 ;  /* 0x0000000026262229 */ /* 0x001fe2000000001a */
[----:B------:R-:W-:-:S04]  /*1e90*/  @!P4 IMAD R26, R32, UR13, R5 ;  /* 0x0000000d201acc24 */ /* 0x000fc8000f8e0205 */
[----:B------:R-:W-:Y:S02]  /*1ea0*/  @!P4 IMAD R43, R26, R13, UR4 ;  /* 0x000000041a2bce24 */ /* 0x000fe4000f8e020d */
[----:B------:R-:W0:Y:S03]  /*1eb0*/  @!P4 LDC.64 R26, c[0x0][0x380] ;  /* 0x0000e000ff1acb82 */ /* 0x000e260000000a00 */
[----:B0-----:R-:W-:-:S04]  /*1ec0*/  @!P4 IADD3 R42, P2, PT, R43, R26, RZ ;  /* 0x0000001a2b2ac210 */ /* 0x001fc80007f5e0ff */
[----:B------:R-:W-:-:S05]  /*1ed0*/  @!P4 IADD3.X R43, PT, PT, RZ, R27, RZ, P2, !PT ;  /* 0x0000001bff2bc210 */ /* 0x000fca00017fe4ff */
[----:B------:R-:W1:Y:S02]  /*1ee0*/  @!P4 LDG.E.U8 R42, desc[UR8][R42.64] ;  /* 0x000000082a2ac981 */ /* 0x000e64000c1e1100 */
[----:B-1----:R-:W-:-:S04]  /*1ef0*/  @!P4 IMAD R31, R42, R31, RZ ;  /* 0x0000001f2a1fc224 */ /* 0x002fc800078e02ff */
[----:B------:R-:W0:Y:S02]  /*1f00*/  @!P4 I2F.F64 R26, R31 ;  /* 0x0000001f001ac312 */ /* 0x000e240000201c00 */
[----:B0-----:R-:W-:Y:S01]  /*1f10*/  @!P4 DADD R38, R38, R26 ;  /* 0x000000002626c229 */ /* 0x001fe2000000001a */
[----:B------:R-:W-:-:S04]  /*1f20*/  @P0 IMAD R26, R32, UR13, R3 ;  /* 0x0000000d201a0c24 */ /* 0x000fc8000f8e0203 */
[----:B------:R-:W-:Y:S02]  /*1f30*/  @P0 IMAD R45, R26, R13, UR4 ;  /* 0x000000041a2d0e24 */ /* 0x000fe4000f8e020d */
[----:B------:R-:W0:Y:S03]  /*1f40*/  @P0 LDC.64 R26, c[0x0][0x380] ;  /* 0x0000e000ff1a0b82 */ /* 0x000e260000000a00 */
[----:B0-----:R-:W-:-:S05]  /*1f50*/  @P0 IADD3 R44, P4, PT, R45, R26, RZ ;  /* 0x0000001a2d2c0210 */ /* 0x001fca0007f9e0ff */
[----:B------:R-:W-:Y:S02]  /*1f60*/  @P0 IMAD.X R45, RZ, RZ, R27, P4 ;  /* 0x000000ffff2d0224 */ /* 0x000fe400020e061b */
[----:B------:R-:W0:Y:S04]  /*1f70*/  @P0 LDS R27, [UR6+0x98] ;  /* 0x00009806ff1b0984 */ /* 0x000e280008000800 */
[----:B------:R-:W0:Y:S01]  /*1f80*/  @P0 LDG.E.U8 R44, desc[UR8][R44.64] ;  /* 0x000000082c2c0981 */ /* 0x000e22000c1e1100 */
[----:B------:R-:W-:Y:S02]  /*1f90*/  ISETP.NE.AND P2, PT, R28, RZ, PT ;  /* 0x000000ff1c00720c */ /* 0x000fe40003f45270 */
[----:B------:R-:W-:-:S13]  /*1fa0*/  ISETP.GE.U32.OR P4, PT, R7, UR13, !P0 ;  /* 0x0000000d07007c0c */ /* 0x000fda000c786470 */
[----:B------:R-:W1:Y:S01]  /*1fb0*/  @!P4 LDS R31, [UR6+0xac] ;  /* 0x0000ac06ff1fc984 */ /* 0x000e620008000800 */
[----:B0-----:R-:W-:-:S04]  /*1fc0*/  @P0 IMAD R28, R44, R27, RZ ;  /* 0x0000001b2c1c0224 */ /* 0x001fc800078e02ff */
[----:B------:R0:W2:Y:S02]  /*1fd0*/  @P0 I2F.F64 R26, R28 ;  /* 0x0000001c001a0312 */ /* 0x0000a40000201c00 */
[----:B0-----:R-:W-:Y:S01]  /*1fe0*/  @!P6 LDS R28, [UR6+0xc4] ;  /* 0x0000c406ff1ce984 */ /* 0x001fe20008000800 */
[----:B--2---:R-:W-:Y:S01]  /*1ff0*/  @P0 DADD R38, R38, R26 ;  /* 0x0000000026260229 */ /* 0x004fe2000000001a */
[----:B------:R-:W-:-:S04]  /*2000*/  @!P4 IMAD R26, R32, UR13, R7 ;  /* 0x0000000d201acc24 */ /* 0x000fc8000f8e0207 */
[----:B------:R-:W-:Y:S02]  /*2010*/  @!P4 IMAD R43, R26, R13, UR4 ;  /* 0x000000041a2bce24 */ /* 0x000fe4000f8e020d */
[----:B------:R-:W0:Y:S03]  /*2020*/  @!P4 LDC.64 R26, c[0x0][0x380] ;  /* 0x0000e000ff1acb82 */ /* 0x000e260000000a00 */
[----:B0-----:R-:W-:-:S04]  /*2030*/  @!P4 IADD3 R42, P0, PT, R43, R26, RZ ;  /* 0x0000001a2b2ac210 */ /* 0x001fc80007f1e0ff */
[----:B------:R-:W-:-:S05]  /*2040*/  @!P4 IADD3.X R43, PT, PT, RZ, R27, RZ, P0, !PT ;  /* 0x0000001bff2bc210 */ /* 0x000fca00007fe4ff */
[----:B------:R-:W1:Y:S01]  /*2050*/  @!P4 LDG.E.U8 R42, desc[UR8][R42.64] ;  /* 0x000000082a2ac981 */ /* 0x000e62000c1e1100 */
[----:B------:R-:W-:-:S04]  /*2060*/  @!P3 IMAD R32, R32, UR13, R11 ;  /* 0x0000000d2020bc24 */ /* 0x000fc8000f8e020b */
[----:B------:R-:W-:Y:S02]  /*2070*/  @!P3 IMAD R33, R32, R13, UR4 ;  /* 0x000000042021be24 */ /* 0x000fe4000f8e020d */
[----:B-1----:R-:W-:-:S04]  /*2080*/  @!P4 IMAD R31, R42, R31, RZ ;  /* 0x0000001f2a1fc224 */ /* 0x002fc800078e02ff */
[----:B------:R-:W0:Y:S02]  /*2090*/  @!P4 I2F.F64 R26, R31 ;  /* 0x0000001f001ac312 */ /* 0x000e240000201c00 */
[----:B0-----:R-:W-:Y:S01]  /*20a0*/  @!P4 DADD R38, R38, R26 ;  /* 0x000000002626c229 */ /* 0x001fe2000000001a */
[----:B------:R-:W0:Y:S02]  /*20b0*/  @!P3 LDC.64 R26, c[0x0][0x380] ;  /* 0x0000e000ff1abb82 */ /* 0x000e240000000a00 */
[----:B0-----:R-:W-:Y:S02]  /*20c0*/  @!P3 IADD3 R26, P0, PT, R33, R26, RZ ;  /* 0x0000001a211ab210 */ /* 0x001fe40007f1e0ff */
[----:B------:R-:W-:Y:S01]  /*20d0*/  ISETP.NE.AND P4, PT, R24, RZ, PT ;  /* 0x000000ff1800720c */ /* 0x000fe20003f85270 */
[----:B------:R-:W0:Y:S02]  /*20e0*/  @!P3 LDS R33, [UR6+0xc0] ;  /* 0x0000c006ff21b984 */ /* 0x000e240008000800 */
[----:B------:R-:W-:-:S05]  /*20f0*/  @!P3 IMAD.X R27, RZ, RZ, R27, P0 ;  /* 0x000000ffff1bb224 */ /* 0x000fca00000e061b */
[----:B------:R1:W0:Y:S05]  /*2100*/  @!P3 LDG.E.U8 R26, desc[UR8][R26.64] ;  /* 0x000000081a1ab981 */ /* 0x00022a000c1e1100 */
[----:B------:R-:W-:Y:S02]  /*2110*/  @!P4 IADD3.X R37, PT, PT, RZ, R25, RZ, P2, !PT ;  /* 0x00000019ff25c210 */ /* 0x000fe400017fe4ff */
[----:B------:R-:W-:Y:S01]  /*2120*/  ISETP.NE.AND P2, PT, R17, RZ, PT ;  /* 0x000000ff1100720c */ /* 0x000fe20003f45270 */
[----:B------:R-:W2:Y:S04]  /*2130*/  @P1 LDS R25, [UR6+0x38] ;  /* 0x00003806ff191984 */ /* 0x000ea80008000800 */
[----:B------:R-:W3:Y:S01]  /*2140*/  @!P4 LDG.E.U8 R36, desc[UR8][R36.64] ;  /* 0x000000082424c981 */ /* 0x000ee2000c1e1100 */
[----:B------:R-:W-:Y:S01]  /*2150*/  @P1 IMAD.X R35, RZ, RZ, R23, P2 ;  /* 0x000000ffff231224 */ /* 0x000fe200010e0617 */
[----:B------:R-:W-:Y:S01]  /*2160*/  ISETP.NE.AND P0, PT, R18, RZ, PT ;  /* 0x000000ff1200720c */ /* 0x000fe20003f05270 */
[----:B------:R-:W-:Y:S01]  /*2170*/  @P1 IMAD R24, R14, UR13, R3 ;  /* 0x0000000d0e181c24 */ /* 0x000fe2000f8e0203 */
[----:B-1----:R-:W-:Y:S04]  /*2180*/  @P1 LDS R27, [UR6+0x9c] ;  /* 0x00009c06ff1b1984 */ /* 0x002fe80008000800 */
[----:B------:R-:W2:Y:S01]  /*2190*/  @P1 LDG.E.U8 R34, desc[UR8][R34.64] ;  /* 0x0000000822221981 */ /* 0x000ea2000c1e1100 */
[----:B------:R-:W-:Y:S01]  /*21a0*/  ISETP.NE.AND P2, PT, R16, RZ, PT ;  /* 0x000000ff1000720c */ /* 0x000fe20003f45270 */
[----:B------:R-:W-:-:S05]  /*21b0*/  @!P6 IMAD.X R23, RZ, RZ, R19, P0 ;  /* 0x000000ffff17e224 */ /* 0x000fca00000e0613 */
[----:B------:R-:W4:Y:S07]  /*21c0*/  @!P6 LDG.E.U8 R22, desc[UR8][R22.64] ;  /* 0x000000081616e981 */ /* 0x000f2e000c1e1100 */
[----:B------:R-:W-:Y:S02]  /*21d0*/  @P2 IMAD R18, R14, UR13, R29 ;  /* 0x0000000d0e122c24 */ /* 0x000fe4000f8e021d */
[----:B0-----:R-:W-:-:S06]  /*21e0*/  @!P3 IMAD R33, R26, R33, RZ ;  /* 0x000000211a21b224 */ /* 0x001fcc00078e02ff */
[----:B------:R-:W0:Y:S02]  /*21f0*/  @!P3 I2F.F64 R32, R33 ;  /* 0x000000210020b312 */ /* 0x000e240000201c00 */
[----:B0-----:R-:W-:Y:S01]  /*2200*/  @!P3 DADD R38, R38, R32 ;  /* 0x000000002626b229 */ /* 0x001fe20000000020 */
[----:B------:R-:W-:-:S04]  /*2210*/  ISETP.NE.AND P3, PT, R20, RZ, PT ;  /* 0x000000ff1400720c */ /* 0x000fc80003f65270 */
[----:B------:R-:W-:Y:S02]  /*2220*/  @!P5 IADD3.X R31, PT, PT, RZ, R21, RZ, P3, !PT ;  /* 0x00000015ff1fd210 */ /* 0x000fe40001ffe4ff */
[----:B------:R-:W-:Y:S02]  /*2230*/  ISETP.NE.AND P3, PT, R15, RZ, PT ;  /* 0x000000ff0f00720c */ /* 0x000fe40003f65270 */
[----:B------:R-:W3:Y:S01]  /*2240*/  @!P4 LDS R15, [UR6+0x24] ;  /* 0x00002406ff0fc984 */ /* 0x000ee20008000800 */
[----:B--2---:R-:W-:Y:S02]  /*2250*/  @P1 IMAD R25, R34, R25, RZ ;  /* 0x0000001922191224 */ /* 0x004fe400078e02ff */
[----:B------:R-:W-:Y:S01]  /*2260*/  @!P5 IMAD R26, R14, UR13, R7 ;  /* 0x0000000d0e1adc24 */ /* 0x000fe2000f8e0207 */
[----:B------:R-:W2:Y:S01]  /*2270*/  @!P5 LDG.E.U8 R30, desc[UR8][R30.64] ;  /* 0x000000081e1ed981 */ /* 0x000ea2000c1e1100 */
[----:B---3--:R-:W-:-:S04]  /*2280*/  @!P4 IMAD R20, R36, R15, RZ ;  /* 0x0000000f2414c224 */ /* 0x008fc800078e02ff */
[----:B------:R-:W0:Y:S01]  /*2290*/  @!P4 I2F.F64 R16, R20 ;  /* 0x000000140010c312 */ /* 0x000e220000201c00 */
[----:B------:R-:W-:-:S07]  /*22a0*/  @P2 IMAD R15, R18, R13, UR4 ;  /* 0x00000004120f2e24 */ /* 0x000fce000f8e020d */
[----:B------:R-:W1:Y:S01]  /*22b0*/  @P1 I2F.F64 R18, R25 ;  /* 0x0000001900121312 */ /* 0x000e620000201c00 */
[----:B0-----:R-:W-:Y:S01]  /*22c0*/  @!P4 DADD R40, R40, R16 ;  /* 0x000000002828c229 */ /* 0x001fe20000000010 */
[----:B------:R-:W0:Y:S07]  /*22d0*/  @P2 LDC.64 R16, c[0x0][0x380] ;  /* 0x0000e000ff102b82 */ /* 0x000e2e0000000a00 */
[----:B-1----:R-:W-:Y:S01]  /*22e0*/  @P1 DADD R40, R40, R18 ;  /* 0x0000000028281229 */ /* 0x002fe20000000012 */
[----:B------:R-:W1:Y:S01]  /*22f0*/  @!P4 LDC.64 R18, c[0x0][0x380] ;  /* 0x0000e000ff12cb82 */ /* 0x000e620000000a00 */
[----:B------:R-:W-:Y:S01]  /*2300*/  @!P4 IMAD R20, R14, UR13, R5 ;  /* 0x0000000d0e14cc24 */ /* 0x000fe2000f8e0205 */
[----:B0-----:R-:W-:-:S03]  /*2310*/  @P2 IADD3 R16, P0, PT, R15, R16, RZ ;  /* 0x000000100f102210 */ /* 0x001fc60007f1e0ff */
[----:B------:R-:W-:-:S03]  /*2320*/  @!P4 IMAD R15, R20, R13, UR4 ;  /* 0x00000004140fce24 */ /* 0x000fc6000f8e020d */
[----:B------:R-:W0:Y:S01]  /*2330*/  @P1 LDC.64 R20, c[0x0][0x380] ;  /* 0x0000e000ff141b82 */ /* 0x000e220000000a00 */
[----:B------:R-:W-:Y:S02]  /*2340*/  @P2 IADD3.X R17, PT, PT, RZ, R17, RZ, P0, !PT ;  /* 0x00000011ff112210 */ /* 0x000fe400007fe4ff */
[----:B-1----:R-:W-:Y:S01]  /*2350*/  @!P4 IADD3 R18, P0, PT, R15, R18, RZ ;  /* 0x000000120f12c210 */ /* 0x002fe20007f1e0ff */
[----:B------:R-:W-:Y:S02]  /*2360*/  @P1 IMAD R15, R24, R13, UR4 ;  /* 0x00000004180f1e24 */ /* 0x000fe4000f8e020d */
[----:B------:R1:W3:Y:S02]  /*2370*/  @P2 LDG.E.U8 R16, desc[UR8][R16.64] ;  /* 0x0000000810102981 */ /* 0x0002e4000c1e1100 */
[----:B------:R-:W5:Y:S01]  /*2380*/  @!P5 LDC.64 R24, c[0x0][0x380] ;  /* 0x0000e000ff18db82 */ /* 0x000f620000000a00 */
[----:B------:R-:W-:Y:S02]  /*2390*/  @!P4 IMAD.X R19, RZ, RZ, R19, P0 ;  /* 0x000000ffff13c224 */ /* 0x000fe400000e0613 */
[----:B------:R-:W-:-:S03]  /*23a0*/  @!P6 IMAD R14, R14, UR13, R11 ;  /* 0x0000000d0e0eec24 */ /* 0x000fc6000f8e020b */
[----:B------:R4:W2:Y:S04]  /*23b0*/  @!P4 LDG.E.U8 R18, desc[UR8][R18.64] ;  /* 0x000000081212c981 */ /* 0x0008a8000c1e1100 */
[----:B-1----:R-:W-:Y:S01]  /*23c0*/  @!P4 LDS R17, [UR6+0x88] ;  /* 0x00008806ff11c984 */ /* 0x002fe20008000800 */
[----:B0-----:R-:W-:Y:S01]  /*23d0*/  @P1 IADD3 R20, P0, PT, R15, R20, RZ ;  /* 0x000000140f141210 */ /* 0x001fe20007f1e0ff */
[-C--:B------:R-:W-:Y:S02]  /*23e0*/  @!P5 IMAD R15, R26, R13.reuse, UR4 ;  /* 0x000000041a0fde24 */ /* 0x080fe4000f8e020d */
[----:B----4-:R-:W-:Y:S01]  /*23f0*/  @!P5 LDS R19, [UR6+0x4c] ;  /* 0x00004c06ff13d984 */ /* 0x010fe20008000800 */
[----:B------:R-:W-:Y:S01]  /*2400*/  @!P6 IMAD R13, R14, R13, UR4 ;  /* 0x000000040e0dee24 */ /* 0x000fe2000f8e020d */
[----:B------:R-:W-:-:S02]  /*2410*/  @P1 IADD3.X R21, PT, PT, RZ, R21, RZ, P0, !PT ;  /* 0x00000015ff151210 */ /* 0x000fc400007fe4ff */
[----:B-----5:R-:W-:-:S03]  /*2420*/  @!P5 IADD3 R24, P0, PT, R15, R24, RZ ;  /* 0x000000180f18d210 */ /* 0x020fc60007f1e0ff */
[----:B------:R0:W4:Y:S01]  /*2430*/  @P1 LDG.E.U8 R20, desc[UR8][R20.64] ;  /* 0x0000000814141981 */ /* 0x000122000c1e1100 */
[----:B------:R-:W1:Y:S01]  /*2440*/  @!P6 LDC.64 R14, c[0x0][0x380] ;  /* 0x0000e000ff0eeb82 */ /* 0x000e620000000a00 */
[----:B------:R-:W-:-:S05]  /*2450*/  @!P5 IMAD.X R25, RZ, RZ, R25, P0 ;  /* 0x000000ffff19d224 */ /* 0x000fca00000e0619 */
[----:B------:R5:W4:Y:S04]  /*2460*/  @!P5 LDG.E.U8 R24, desc[UR8][R24.64] ;  /* 0x000000081818d981 */ /* 0x000b28000c1e1100 */
[----:B0-----:R-:W0:Y:S04]  /*2470*/  @!P6 LDS R21, [UR6+0x60] ;  /* 0x00006006ff15e984 */ /* 0x001e280008000800 */
[----:B-----5:R-:W-:Y:S01]  /*2480*/  @!P5 LDS R25, [UR6+0xb0] ;  /* 0x0000b006ff19d984 */ /* 0x020fe20008000800 */
[----:B-1----:R-:W-:-:S03]  /*2490*/  @!P6 IADD3 R14, P0, PT, R13, R14, RZ ;  /* 0x0000000e0d0ee210 */ /* 0x002fc60007f1e0ff */
[----:B------:R-:W3:Y:S01]  /*24a0*/  @P2 LDS R13, [UR6+0x74] ;  /* 0x00007406ff0d2984 */ /* 0x000ee20008000800 */
[----:B------:R-:W-:-:S05]  /*24b0*/  @!P6 IADD3.X R15, PT, PT, RZ, R15, RZ, P0, !PT ;  /* 0x0000000fff0fe210 */ /* 0x000fca00007fe4ff */
[----:B------:R1:W5:Y:S01]  /*24c0*/  @!P6 LDG.E.U8 R11, desc[UR8][R14.64] ;  /* 0x000000080e0be981 */ /* 0x000362000c1e1100 */
[----:B0-----:R-:W-:Y:S01]  /*24d0*/  @!P6 IMAD R21, R22, R21, RZ ;  /* 0x000000151615e224 */ /* 0x001fe200078e02ff */
[----:B------:R-:W-:Y:S01]  /*24e0*/  BSSY.RECONVERGENT B0, `(.L_x_0) ;  /* 0x000002a000007945 */ /* 0x000fe20003800200 */
[----:B------:R-:W-:Y:S02]  /*24f0*/  @P3 IMAD R2, R12, UR13, R3 ;  /* 0x0000000d0c023c24 */ /* 0x000fe4000f8e0203 */
[----:B---3--:R-:W-:Y:S02]  /*2500*/  @P2 IMAD R13, R16, R13, RZ ;  /* 0x0000000d100d2224 */ /* 0x008fe400078e02ff */
[----:B--2---:R-:W-:Y:S02]  /*2510*/  @!P4 IMAD R26, R18, R17, RZ ;  /* 0x00000011121ac224 */ /* 0x004fe400078e02ff */
[----:B------:R-:W0:Y:S02]  /*2520*/  @P2 I2F.F64 R16, R13 ;  /* 0x0000000d00102312 */ /* 0x000e240000201c00 */
[----:B0-----:R-:W-:-:S06]  /*2530*/  @P2 DADD R38, R38, R16 ;  /* 0x0000000026262229 */ /* 0x001fcc0000000010 */
[----:B------:R-:W0:Y:S01]  /*2540*/  @!P4 I2F.F64 R16, R26 ;  /* 0x0000001a0010c312 */ /* 0x000e220000201c00 */
[----:B----4-:R-:W-:-:S07]  /*2550*/  @P1 IMAD R20, R20, R27, RZ ;  /* 0x0000001b14141224 */ /* 0x010fce00078e02ff */
[----:B-1----:R-:W1:Y:S01]  /*2560*/  @P1 I2F.F64 R14, R20 ;  /* 0x00000014000e1312 */ /* 0x002e620000201c00 */
[----:B------:R-:W-:Y:S02]  /*2570*/  @!P5 IMAD R24, R24, R25, RZ ;  /* 0x000000191818d224 */ /* 0x000fe400078e02ff */
[----:B------:R-:W-:Y:S01]  /*2580*/  @!P5 IMAD R18, R30, R19, RZ ;  /* 0x000000131e12d224 */ /* 0x000fe200078e02ff */
[----:B0-----:R-:W-:-:S04]  /*2590*/  @!P4 DADD R38, R38, R16 ;  /* 0x000000002626c229 */ /* 0x001fc80000000010 */
[----:B------:R-:W0:Y:S04]  /*25a0*/  @!P5 I2F.F64 R16, R24 ;  /* 0x000000180010d312 */ /* 0x000e280000201c00 */
[----:B-1----:R-:W-:-:S04]  /*25b0*/  @P1 DADD R38, R38, R14 ;  /* 0x0000000026261229 */ /* 0x002fc8000000000e */
[----:B------:R-:W1:Y:S01]  /*25c0*/  @!P5 I2F.F64 R18, R18 ;  /* 0x000000120012d312 */ /* 0x000e620000201c00 */
[----:B-----5:R-:W-:-:S07]  /*25d0*/  @!P6 IMAD R11, R11, R28, RZ ;  /* 0x0000001c0b0be224 */ /* 0x020fce00078e02ff */
[----:B------:R-:W2:Y:S01]  /*25e0*/  @!P6 I2F.F64 R14, R11 ;  /* 0x0000000b000ee312 */ /* 0x000ea20000201c00 */
[----:B0-----:R-:W-:-:S07]  /*25f0*/  @!P5 DADD R38, R38, R16 ;  /* 0x000000002626d229 */ /* 0x001fce0000000010 */
[----:B------:R-:W0:Y:S01]  /*2600*/  @!P6 I2F.F64 R16, R21 ;  /* 0x000000150010e312 */ /* 0x000e220000201c00 */
[----:B-1----:R-:W-:Y:S02]  /*2610*/  @!P5 DADD R40, R40, R18 ;  /* 0x000000002828d229 */ /* 0x002fe40000000012 */
[----:B--2---:R-:W-:-:S06]  /*2620*/  @!P6 DADD R38, R38, R14 ;  /* 0x000000002626e229 */ /* 0x004fcc000000000e */
[----:B0-----:R-:W-:Y:S02]  /*2630*/  @!P6 DADD R40, R40, R16 ;  /* 0x000000002828e229 */ /* 0x001fe40000000010 */
[----:B------:R-:W-:-:S08]  /*2640*/  DMUL R38, R38, R38 ;  /* 0x0000002626267228 */ /* 0x000fd00000000000 */
[----:B------:R-:W-:-:S06]  /*2650*/  DFMA R40, R40, R40, R38 ;  /* 0x000000282828722b */ /* 0x000fcc0000000026 */
[----:B------:R-:W0:Y:S04]  /*2660*/  MUFU.RSQ64H R15, R41 ;  /* 0x00000029000f7308 */ /* 0x000e280000001c00 */
[----:B------:R-:W-:Y:S01]  /*2670*/  VIADD R14, R41, 0xfcb00000 ;  /* 0xfcb00000290e7836 */ /* 0x000fe20000000000 */
[----:B------:R-:W-:Y:S01]  /*2680*/  MOV R18, 0x0 ;  /* 0x0000000000127802 */ /* 0x000fe20000000f00 */
[----:B------:R-:W-:-:S04]  /*2690*/  IMAD.MOV.U32 R19, RZ, RZ, 0x3fd80000 ;  /* 0x3fd80000ff137424 */ /* 0x000fc800078e00ff */
[----:B0-----:R-:W-:-:S08]  /*26a0*/  DMUL R16, R14, R14 ;  /* 0x0000000e0e107228 */ /* 0x001fd00000000000 */
[----:B------:R-:W-:-:S08]  /*26b0*/  DFMA R16, R40, -R16, 1 ;  /* 0x3ff000002810742b */ /* 0x000fd00000000810 */
[----:B------:R-:W-:Y:S02]  /*26c0*/  DFMA R18, R16, R18, 0.5 ;  /* 0x3fe000001012742b */ /* 0x000fe40000000012 */
[----:B------:R-:W-:-:S08]  /*26d0*/  DMUL R16, R14, R16 ;  /* 0x000000100e107228 */ /* 0x000fd00000000000 */
[----:B------:R-:W-:Y:S01]  /*26e0*/  DFMA R20, R18, R16, R14 ;  /* 0x000000101214722b */ /* 0x000fe2000000000e */
[----:B------:R-:W-:-:S07]  /*26f0*/  ISETP.GE.U32.AND P0, PT, R14, 0x7ca00000, PT ;  /* 0x7ca000000e00780c */ /* 0x000fce0003f06070 */
[----:B------:R-:W-:Y:S02]  /*2700*/  DMUL R22, R40, R20 ;  /* 0x0000001428167228 */ /* 0x000fe40000000000 */
[----:B------:R-:W-:Y:S01]  /*2710*/  IADD3 R19, PT, PT, R21, -0x100000, RZ ;  /* 0xfff0000015137810 */ /* 0x000fe20007ffe0ff */
[----:B------:R-:W-:-:S05]  /*2720*/  IMAD.MOV.U32 R18, RZ, RZ, R20 ;  /* 0x000000ffff127224 */ /* 0x000fca00078e0014 */
[----:B------:R-:W-:-:S08]  /*2730*/  DFMA R24, R22, -R22, R40 ;  /* 0x800000161618722b */ /* 0x000fd00000000028 */
[----:B------:R-:W-:Y:S01]  /*2740*/  DFMA R16, R24, R18, R22 ;  /* 0x000000121810722b */ /* 0x000fe20000000016 */
[----:B------:R-:W-:Y:S10]  /*2750*/  @!P0 BRA `(.L_x_1) ;  /* 0x0000000000088947 */ /* 0x000ff40003800000 */
[----:B------:R-:W-:-:S07]  /*2760*/  MOV R12, 0x2780 ;  /* 0x00002780000c7802 */ /* 0x000fce0000000f00 */
[----:B------:R-:W-:Y:S05]  /*2770*/  CALL.REL.NOINC `($__internal_0_$__cuda_sm20_dsqrt_rn_f64_mediumpath_v1) ;  /* 0x00000000004c7944 */ /* 0x000fea0003c00000 */
.L_x_1:
[----:B------:R-:W-:Y:S05]  /*2780*/  BSYNC.RECONVERGENT B0 ;  /* 0x0000000000007941 */ /* 0x000fea0003800200 */
.L_x_0:
[----:B------:R-:W-:Y:S01]  /*2790*/  DMUL R16, R16, 0.125 ;  /* 0x3fc0000010107828 */ /* 0x000fe20000000000 */
[----:B------:R-:W0:Y:S01]  /*27a0*/  LDC R18, c[0x0][0x3a0] ;  /* 0x0000e800ff127b82 */ /* 0x000e220000000800 */
[----:B------:R-:W-:-:S06]  /*27b0*/  MOV R12, 0x80000 ;  /* 0x00080000000c7802 */ /* 0x000fcc0000000f00 */
[----:B------:R-:W-:Y:S02]  /*27c0*/  DSETP.MIN.AND P0, P1, R16, 255, PT ;  /* 0x406fe0001000742a */ /* 0x000fe40003900000 */
[----:B------:R-:W-:-:S05]  /*27d0*/  IMAD.MOV.U32 R11, RZ, RZ, R17 ;  /* 0x000000ffff0b7224 */ /* 0x000fca00078e0011 */
[----:B------:R-:W-:Y:S01]  /*27e0*/  FSEL R13, R11, 3.748046875, P0 ;  /* 0x406fe0000b0d7808 */ /* 0x000fe20000000000 */
[----:B------:R-:W-:-:S06]  /*27f0*/  IMAD R11, R0, UR13, R3 ;  /* 0x0000000d000b7c24 */ /* 0x000fcc000f8e0203 */
[----:B------:R-:W-:Y:S02]  /*2800*/  @P1 LOP3.LUT R13, R12, 0x406fe000, RZ, 0xfc, !PT ;  /* 0x406fe0000c0d1812 */ /* 0x000fe400078efcff */
[----:B------:R-:W-:Y:S01]  /*2810*/  SEL R12, R16, RZ, P0 ;  /* 0x000000ff100c7207 */ /* 0x000fe20000000000 */
[----:B0-----:R-:W-:Y:S01]  /*2820*/  IMAD R11, R11, R18, UR4 ;  /* 0x000000040b0b7e24 */ /* 0x001fe2000f8e0212 */
[----:B------:R-:W-:Y:S02]  /*2830*/  UIADD3 UR4, UPT, UPT, UR4, 0x1, URZ ;  /* 0x0000000104047890 */ /* 0x000fe4000fffe0ff */
[----:B------:R-:W0:Y:S02]  /*2840*/  F2I.U32.F64.TRUNC R13, R12 ;  /* 0x0000000c000d7311 */ /* 0x000e24000030d000 */
[----:B------:R-:W-:-:S04]  /*2850*/  IADD3 R14, P0, PT, R11, UR10, RZ ;  /* 0x0000000a0b0e7c10 */ /* 0x000fc8000ff1e0ff */
[----:B------:R-:W-:Y:S02]  /*2860*/  IADD3.X R15, PT, PT, RZ, UR11, RZ, P0, !PT ;  /* 0x0000000bff0f7c10 */ /* 0x000fe400087fe4ff */
[----:B------:R-:W-:-:S03]  /*2870*/  ISETP.NE.AND P0, PT, R18, UR4, PT ;  /* 0x0000000412007c0c */ /* 0x000fc6000bf05270 */
[----:B0-----:R3:W-:Y:S10]  /*2880*/  STG.E.U8 desc[UR8][R14.64], R13 ;  /* 0x0000000d0e007986 */ /* 0x0017f4000c101108 */
[----:B------:R-:W-:Y:S05]  /*2890*/  @P0 BRA `(.L_x_2) ;  /* 0xffffffd800880947 */ /* 0x000fea000383ffff */
[----:B------:R-:W-:Y:S05]  /*28a0*/  EXIT ;  /* 0x000000000000794d */ /* 0x000fea0003800000 */
        .weak           $__internal_0_$__cuda_sm20_dsqrt_rn_f64_mediumpath_v1
        .type           $__internal_0_$__cuda_sm20_dsqrt_rn_f64_mediumpath_v1,@function
        .size           $__internal_0_$__cuda_sm20_dsqrt_rn_f64_mediumpath_v1,(.L_x_8 - $__internal_0_$__cuda_sm20_dsqrt_rn_f64_mediumpath_v1)
$__internal_0_$__cuda_sm20_dsqrt_rn_f64_mediumpath_v1:
[----:B------:R-:W-:Y:S01]  /*28b0*/  ISETP.GE.U32.AND P0, PT, R14, -0x3400000, PT ;  /* 0xfcc000000e00780c */ /* 0x000fe20003f06070 */
[----:B------:R-:W-:Y:S01]  /*28c0*/  BSSY.RECONVERGENT B1, `(.L_x_3) ;  /* 0x0000028000017945 */ /* 0x000fe20003800200 */
[----:B------:R-:W-:Y:S01]  /*28d0*/  IMAD.MOV.U32 R18, RZ, RZ, R20 ;  /* 0x000000ffff127224 */ /* 0x000fe200078e0014 */
[----:B------:R-:W-:Y:S01]  /*28e0*/  MOV R16, R40 ;  /* 0x0000002800107202 */ /* 0x000fe20000000f00 */
[----:B------:R-:W-:Y:S01]  /*28f0*/  IMAD.MOV.U32 R17, RZ, RZ, R41 ;  /* 0x000000ffff117224 */ /* 0x000fe200078e0029 */
[----:B------:R-:W-:Y:S01]  /*2900*/  MOV R14, R24 ;  /* 0x00000018000e7202 */ /* 0x000fe20000000f00 */
[----:B------:R-:W-:-:S07]  /*2910*/  IMAD.MOV.U32 R15, RZ, RZ, R25 ;  /* 0x000000ffff0f7224 */ /* 0x000fce00078e0019 */
[----:B------:R-:W-:Y:S05]  /*2920*/  @!P0 BRA `(.L_x_4) ;  /* 0x0000000000208947 */ /* 0x000fea0003800000 */
[----:B------:R-:W-:-:S10]  /*2930*/  DFMA.RM R14, R14, R18, R22 ;  /* 0x000000120e0e722b */ /* 0x000fd40000004016 */
[----:B------:R-:W-:-:S04]  /*2940*/  IADD3 R18, P0, PT, R14, 0x1, RZ ;  /* 0x000000010e127810 */ /* 0x000fc80007f1e0ff */
[----:B------:R-:W-:-:S06]  /*2950*/  IADD3.X R19, PT, PT, RZ, R15, RZ, P0, !PT ;  /* 0x0000000fff137210 */ /* 0x000fcc00007fe4ff */
[----:B------:R-:W-:-:S08]  /*2960*/  DFMA.RP R16, -R14, R18, R16 ;  /* 0x000000120e10722b */ /* 0x000fd00000008110 */
[----:B------:R-:W-:-:S06]  /*2970*/  DSETP.GT.AND P0, PT, R16, RZ, PT ;  /* 0x000000ff1000722a */ /* 0x000fcc0003f04000 */
[----:B------:R-:W-:Y:S02]  /*2980*/  FSEL R14, R18, R14, P0 ;  /* 0x0000000e120e7208 */ /* 0x000fe40000000000 */
[----:B------:R-:W-:Y:S01]  /*2990*/  FSEL R15, R19, R15, P0 ;  /* 0x0000000f130f7208 */ /* 0x000fe20000000000 */
[----:B------:R-:W-:Y:S06]  /*29a0*/  BRA `(.L_x_5) ;  /* 0x0000000000647947 */ /* 0x000fec0003800000 */
.L_x_4:
[----:B------:R-:W-:-:S14]  /*29b0*/  DSETP.NE.AND P0, PT, R16, RZ, PT ;  /* 0x000000ff1000722a */ /* 0x000fdc0003f05000 */
[----:B------:R-:W-:Y:S05]  /*29c0*/  @!P0 BRA `(.L_x_6) ;  /* 0x0000000000588947 */ /* 0x000fea0003800000 */
[----:B------:R-:W-:-:S13]  /*29d0*/  ISETP.GE.AND P0, PT, R17, RZ, PT ;  /* 0x000000ff1100720c */ /* 0x000fda0003f06270 */
[----:B------:R-:W-:Y:S01]  /*29e0*/  @!P0 IMAD.MOV.U32 R14, RZ, RZ, 0x0 ;  /* 0x00000000ff0e8424 */ /* 0x000fe200078e00ff */
[----:B------:R-:W-:Y:S01]  /*29f0*/  @!P0 MOV R15, 0xfff80000 ;  /* 0xfff80000000f8802 */ /* 0x000fe20000000f00 */
[----:B------:R-:W-:Y:S06]  /*2a00*/  @!P0 BRA `(.L_x_5) ;  /* 0x00000000004c8947 */ /* 0x000fec0003800000 */
[----:B------:R-:W-:-:S13]  /*2a10*/  ISETP.GT.AND P0, PT, R17, 0x7fefffff, PT ;  /* 0x7fefffff1100780c */ /* 0x000fda0003f04270 */
[----:B------:R-:W-:Y:S05]  /*2a20*/  @P0 BRA `(.L_x_6) ;  /* 0x0000000000400947 */ /* 0x000fea0003800000 */
[----:B------:R-:W-:Y:S01]  /*2a30*/  DMUL R14, R16, 8.11296384146066816958e+31 ;  /* 0x46900000100e7828 */ /* 0x000fe20000000000 */
[----:B------:R-:W-:Y:S01]  /*2a40*/  MOV R20, 0x0 ;  /* 0x0000000000147802 */ /* 0x000fe20000000f00 */
[----:B------:R-:W-:Y:S02]  /*2a50*/  IMAD.MOV.U32 R16, RZ, RZ, RZ ;  /* 0x000000ffff107224 */ /* 0x000fe400078e00ff */
[----:B------:R-:W-:Y:S02]  /*2a60*/  IMAD.MOV.U32 R21, RZ, RZ, 0x3fd80000 ;  /* 0x3fd80000ff157424 */ /* 0x000fe400078e00ff */
[----:B------:R-:W0:Y:S02]  /*2a70*/  MUFU.RSQ64H R17, R15 ;  /* 0x0000000f00117308 */ /* 0x000e240000001c00 */
[----:B0-----:R-:W-:-:S08]  /*2a80*/  DMUL R18, R16, R16 ;  /* 0x0000001010127228 */ /* 0x001fd00000000000 */
[----:B------:R-:W-:-:S08]  /*2a90*/  DFMA R18, R14, -R18, 1 ;  /* 0x3ff000000e12742b */ /* 0x000fd00000000812 */
[----:B------:R-:W-:Y:S02]  /*2aa0*/  DFMA R20, R18, R20, 0.5 ;  /* 0x3fe000001214742b */ /* 0x000fe40000000014 */
[----:B------:R-:W-:-:S08]  /*2ab0*/  DMUL R18, R16, R18 ;  /* 0x0000001210127228 */ /* 0x000fd00000000000 */
[----:B------:R-:W-:-:S08]  /*2ac0*/  DFMA R18, R20, R18, R16 ;  /* 0x000000121412722b */ /* 0x000fd00000000010 */
[----:B------:R-:W-:Y:S02]  /*2ad0*/  DMUL R16, R14, R18 ;  /* 0x000000120e107228 */ /* 0x000fe40000000000 */
[----:B------:R-:W-:-:S06]  /*2ae0*/  IADD3 R19, PT, PT, R19, -0x100000, RZ ;  /* 0xfff0000013137810 */ /* 0x000fcc0007ffe0ff */
[----:B------:R-:W-:-:S08]  /*2af0*/  DFMA R20, R16, -R16, R14 ;  /* 0x800000101014722b */ /* 0x000fd0000000000e */
[----:B------:R-:W-:-:S10]  /*2b00*/  DFMA R14, R18, R20, R16 ;  /* 0x00000014120e722b */ /* 0x000fd40000000010 */
[----:B------:R-:W-:Y:S01]  /*2b10*/  VIADD R15, R15, 0xfcb00000 ;  /* 0xfcb000000f0f7836 */ /* 0x000fe20000000000 */
[----:B------:R-:W-:Y:S06]  /*2b20*/  BRA `(.L_x_5) ;  /* 0x0000000000047947 */ /* 0x000fec0003800000 */
.L_x_6:
[----:B------:R-:W-:-:S11]  /*2b30*/  DADD R14, R16, R16 ;  /* 0x00000000100e7229 */ /* 0x000fd60000000010 */
.L_x_5:
[----:B------:R-:W-:Y:S05]  /*2b40*/  BSYNC.RECONVERGENT B1 ;  /* 0x0000000000017941 */ /* 0x000fea0003800200 */
.L_x_3:
[----:B------:R-:W-:Y:S01]  /*2b50*/  HFMA2 R13, -RZ, RZ, 0, 0 ;  /* 0x00000000ff0d7431 */ /* 0x000fe200000001ff */
[----:B------:R-:W-:Y:S01]  /*2b60*/  MOV R16, R14 ;  /* 0x0000000e00107202 */ /* 0x000fe20000000f00 */
[----:B------:R-:W-:Y:S02]  /*2b70*/  IMAD.MOV.U32 R17, RZ, RZ, R15 ;  /* 0x000000ffff117224 */ /* 0x000fe400078e000f */
[----:B------:R-:W-:Y:S05]  /*2b80*/  RET.REL.NODEC R12 `(_Z11sobelKernelPhS_Pijjj) ;  /* 0xffffffd40c1c7950 */ /* 0x000fea0003c3ffff */
.L_x_7:
[----:B------:R-:W-:-:S00]  /*2b90*/  BRA `(.L_x_7) ;  /* 0xfffffffc00fc7947 */ /* 0x000fc0000383ffff */
[----:B------:R-:W-:-:S00]  /*2ba0*/  NOP ;  /* 0x0000000000007918 */ /* 0x000fc00000000000 */
        /* <DEDUP_REMOVED lines=13> */
.L_x_8:


//--------------------- .nv.shared._Z11sobelKernelPhS_Pijjj --------------------------
	.section	.nv.shared._Z11sobelKernelPhS_Pijjj,"aw",@nobits
	.sectionflags	@""
	.align	4
.nv.shared._Z11sobelKernelPhS_Pijjj:
	.zero		1224


//--------------------- .nv.shared.reserved.0     --------------------------
	.section	.nv.shared.reserved.0,"aw",@nobits
	.weak		__nv_reservedSMEM_offset_0_alias
	.size		__nv_reservedSMEM_offset_0_alias, 0, 64
	.other		__nv_reservedSMEM_offset_0_alias,@"STO_CUDA_RESERVED_SHARED STV_DEFAULT"
__nv_reservedSMEM_offset_0_alias:
	.zero		0
	.zero		64


//--------------------- .nv.constant0._Z11sobelKernelPhS_Pijjj --------------------------
	.section	.nv.constant0._Z11sobelKernelPhS_Pijjj,"a",@progbits
	.sectionflags	@""
	.align	4
.nv.constant0._Z11sobelKernelPhS_Pijjj:
	.zero		932


//--------------------- SYMBOLS --------------------------

	.type		.nv.reservedSmem.offset0,@object
	.size		.nv.reservedSmem.offset0,0x4
	.type		.nv.reservedSmem.cap,@object
	.size		.nv.reservedSmem.cap,0x4
